//
// Generated by NVIDIA NVVM Compiler
//
// Compiler Build ID: CL-36424714
// Cuda compilation tools, release 13.0, V13.0.88
// Based on NVVM 20.0.0
//

.version 9.0
.target sm_100
.address_size 64

	// .globl	_Z16transpose_kernelPKfPfii
// _ZZ18matrixMulti_kernelPKfS0_PfiiiE2AS has been demoted
// _ZZ18matrixMulti_kernelPKfS0_PfiiiE2BS has been demoted
// _ZZ18softmax_row_kernelPfiifE5sdata has been demoted

.visible .entry _Z16transpose_kernelPKfPfii(
	.param .u64 .ptr .align 1 _Z16transpose_kernelPKfPfii_param_0,
	.param .u64 .ptr .align 1 _Z16transpose_kernelPKfPfii_param_1,
	.param .u32 _Z16transpose_kernelPKfPfii_param_2,
	.param .u32 _Z16transpose_kernelPKfPfii_param_3
)
{
	.reg .pred 	%p<4>;
	.reg .b32 	%r<15>;
	.reg .b32 	%f<2>;
	.reg .b64 	%rd<9>;

	ld.param.u64 	%rd1, [_Z16transpose_kernelPKfPfii_param_0];
	ld.param.u64 	%rd2, [_Z16transpose_kernelPKfPfii_param_1];
	ld.param.u32 	%r5, [_Z16transpose_kernelPKfPfii_param_2];
	ld.param.u32 	%r4, [_Z16transpose_kernelPKfPfii_param_3];
	mov.u32 	%r6, %ctaid.x;
	mov.u32 	%r7, %ntid.x;
	mov.u32 	%r8, %tid.x;
	mad.lo.s32 	%r1, %r6, %r7, %r8;
	mov.u32 	%r9, %ctaid.y;
	mov.u32 	%r10, %ntid.y;
	mov.u32 	%r11, %tid.y;
	mad.lo.s32 	%r12, %r9, %r10, %r11;
	setp.ge.s32 	%p1, %r1, %r4;
	setp.ge.s32 	%p2, %r12, %r5;
	or.pred  	%p3, %p1, %p2;
	@%p3 bra 	$L__BB0_2;
	cvta.to.global.u64 	%rd3, %rd1;
	cvta.to.global.u64 	%rd4, %rd2;
	mad.lo.s32 	%r13, %r4, %r12, %r1;
	mul.wide.s32 	%rd5, %r13, 4;
	add.s64 	%rd6, %rd3, %rd5;
	ld.global.f32 	%f1, [%rd6];
	mad.lo.s32 	%r14, %r5, %r1, %r12;
	mul.wide.s32 	%rd7, %r14, 4;
	add.s64 	%rd8, %rd4, %rd7;
	st.global.f32 	[%rd8], %f1;
$L__BB0_2:
	ret;

}
	// .globl	_Z18matrixMulti_kernelPKfS0_Pfiii
.visible .entry _Z18matrixMulti_kernelPKfS0_Pfiii(
	.param .u64 .ptr .align 1 _Z18matrixMulti_kernelPKfS0_Pfiii_param_0,
	.param .u64 .ptr .align 1 _Z18matrixMulti_kernelPKfS0_Pfiii_param_1,
	.param .u64 .ptr .align 1 _Z18matrixMulti_kernelPKfS0_Pfiii_param_2,
	.param .u32 _Z18matrixMulti_kernelPKfS0_Pfiii_param_3,
	.param .u32 _Z18matrixMulti_kernelPKfS0_Pfiii_param_4,
	.param .u32 _Z18matrixMulti_kernelPKfS0_Pfiii_param_5
)
{
	.reg .pred 	%p<12>;
	.reg .b32 	%r<43>;
	.reg .b32 	%f<63>;
	.reg .b64 	%rd<13>;
	// demoted variable
	.shared .align 4 .b8 _ZZ18matrixMulti_kernelPKfS0_PfiiiE2AS[1024];
	// demoted variable
	.shared .align 4 .b8 _ZZ18matrixMulti_kernelPKfS0_PfiiiE2BS[1024];
	ld.param.u64 	%rd3, [_Z18matrixMulti_kernelPKfS0_Pfiii_param_0];
	ld.param.u64 	%rd4, [_Z18matrixMulti_kernelPKfS0_Pfiii_param_1];
	ld.param.u64 	%rd5, [_Z18matrixMulti_kernelPKfS0_Pfiii_param_2];
	ld.param.u32 	%r24, [_Z18matrixMulti_kernelPKfS0_Pfiii_param_3];
	ld.param.u32 	%r25, [_Z18matrixMulti_kernelPKfS0_Pfiii_param_4];
	ld.param.u32 	%r26, [_Z18matrixMulti_kernelPKfS0_Pfiii_param_5];
	mov.u32 	%r27, %ctaid.y;
	shl.b32 	%r28, %r27, 4;
	mov.u32 	%r40, %tid.y;
	add.s32 	%r2, %r28, %r40;
	mov.u32 	%r29, %ctaid.x;
	shl.b32 	%r3, %r29, 4;
	mov.u32 	%r38, %tid.x;
	add.s32 	%r5, %r3, %r38;
	setp.lt.s32 	%p1, %r26, 1;
	mov.f32 	%f62, 0f00000000;
	@%p1 bra 	$L__BB1_7;
	add.s32 	%r30, %r26, 15;
	shr.u32 	%r31, %r30, 4;
	shl.b32 	%r32, %r40, 6;
	mov.u32 	%r33, _ZZ18matrixMulti_kernelPKfS0_PfiiiE2AS;
	add.s32 	%r6, %r33, %r32;
	shl.b32 	%r34, %r38, 2;
	add.s32 	%r7, %r6, %r34;
	mov.u32 	%r35, _ZZ18matrixMulti_kernelPKfS0_PfiiiE2BS;
	add.s32 	%r9, %r35, %r34;
	add.s32 	%r8, %r9, %r32;
	neg.s32 	%r42, %r31;
	mad.lo.s32 	%r36, %r40, %r25, %r38;
	add.s32 	%r41, %r36, %r3;
	shl.b32 	%r12, %r25, 4;
	mad.lo.s32 	%r39, %r26, %r2, %r38;
	cvta.to.global.u64 	%rd1, %rd3;
	cvta.to.global.u64 	%rd2, %rd4;
	mov.f32 	%f62, 0f00000000;
$L__BB1_2:
	setp.ge.s32 	%p2, %r2, %r24;
	setp.ge.u32 	%p3, %r38, %r26;
	mov.f32 	%f60, 0f00000000;
	or.pred  	%p4, %p2, %p3;
	@%p4 bra 	$L__BB1_4;
	mul.wide.u32 	%rd6, %r39, 4;
	add.s64 	%rd7, %rd1, %rd6;
	ld.global.f32 	%f60, [%rd7];
$L__BB1_4:
	setp.ge.s32 	%p5, %r5, %r25;
	st.shared.f32 	[%r7], %f60;
	setp.ge.u32 	%p6, %r40, %r26;
	mov.f32 	%f61, 0f00000000;
	or.pred  	%p7, %p5, %p6;
	@%p7 bra 	$L__BB1_6;
	mul.wide.u32 	%rd8, %r41, 4;
	add.s64 	%rd9, %rd2, %rd8;
	ld.global.f32 	%f61, [%rd9];
$L__BB1_6:
	st.shared.f32 	[%r8], %f61;
	bar.sync 	0;
	ld.shared.f32 	%f12, [%r6];
	ld.shared.f32 	%f13, [%r9];
	fma.rn.f32 	%f14, %f12, %f13, %f62;
	ld.shared.f32 	%f15, [%r6+4];
	ld.shared.f32 	%f16, [%r9+64];
	fma.rn.f32 	%f17, %f15, %f16, %f14;
	ld.shared.f32 	%f18, [%r6+8];
	ld.shared.f32 	%f19, [%r9+128];
	fma.rn.f32 	%f20, %f18, %f19, %f17;
	ld.shared.f32 	%f21, [%r6+12];
	ld.shared.f32 	%f22, [%r9+192];
	fma.rn.f32 	%f23, %f21, %f22, %f20;
	ld.shared.f32 	%f24, [%r6+16];
	ld.shared.f32 	%f25, [%r9+256];
	fma.rn.f32 	%f26, %f24, %f25, %f23;
	ld.shared.f32 	%f27, [%r6+20];
	ld.shared.f32 	%f28, [%r9+320];
	fma.rn.f32 	%f29, %f27, %f28, %f26;
	ld.shared.f32 	%f30, [%r6+24];
	ld.shared.f32 	%f31, [%r9+384];
	fma.rn.f32 	%f32, %f30, %f31, %f29;
	ld.shared.f32 	%f33, [%r6+28];
	ld.shared.f32 	%f34, [%r9+448];
	fma.rn.f32 	%f35, %f33, %f34, %f32;
	ld.shared.f32 	%f36, [%r6+32];
	ld.shared.f32 	%f37, [%r9+512];
	fma.rn.f32 	%f38, %f36, %f37, %f35;
	ld.shared.f32 	%f39, [%r6+36];
	ld.shared.f32 	%f40, [%r9+576];
	fma.rn.f32 	%f41, %f39, %f40, %f38;
	ld.shared.f32 	%f42, [%r6+40];
	ld.shared.f32 	%f43, [%r9+640];
	fma.rn.f32 	%f44, %f42, %f43, %f41;
	ld.shared.f32 	%f45, [%r6+44];
	ld.shared.f32 	%f46, [%r9+704];
	fma.rn.f32 	%f47, %f45, %f46, %f44;
	ld.shared.f32 	%f48, [%r6+48];
	ld.shared.f32 	%f49, [%r9+768];
	fma.rn.f32 	%f50, %f48, %f49, %f47;
	ld.shared.f32 	%f51, [%r6+52];
	ld.shared.f32 	%f52, [%r9+832];
	fma.rn.f32 	%f53, %f51, %f52, %f50;
	ld.shared.f32 	%f54, [%r6+56];
	ld.shared.f32 	%f55, [%r9+896];
	fma.rn.f32 	%f56, %f54, %f55, %f53;
	ld.shared.f32 	%f57, [%r6+60];
	ld.shared.f32 	%f58, [%r9+960];
	fma.rn.f32 	%f62, %f57, %f58, %f56;
	bar.sync 	0;
	add.s32 	%r42, %r42, 1;
	setp.ne.s32 	%p8, %r42, 0;
	add.s32 	%r41, %r41, %r12;
	add.s32 	%r40, %r40, 16;
	add.s32 	%r39, %r39, 16;
	add.s32 	%r38, %r38, 16;
	@%p8 bra 	$L__BB1_2;
$L__BB1_7:
	setp.ge.s32 	%p9, %r2, %r24;
	setp.ge.s32 	%p10, %r5, %r25;
	or.pred  	%p11, %p9, %p10;
	@%p11 bra 	$L__BB1_9;
	mad.lo.s32 	%r37, %r25, %r2, %r5;
	cvta.to.global.u64 	%rd10, %rd5;
	mul.wide.s32 	%rd11, %r37, 4;
	add.s64 	%rd12, %rd10, %rd11;
	st.global.f32 	[%rd12], %f62;
$L__BB1_9:
	ret;

}
	// .globl	_Z18softmax_row_kernelPfiif
.visible .entry _Z18softmax_row_kernelPfiif(
	.param .u64 .ptr .align 1 _Z18softmax_row_kernelPfiif_param_0,
	.param .u32 _Z18softmax_row_kernelPfiif_param_1,
	.param .u32 _Z18softmax_row_kernelPfiif_param_2,
	.param .f32 _Z18softmax_row_kernelPfiif_param_3
)
{
	.reg .pred 	%p<14>;
	.reg .b32 	%r<37>;
	.reg .b32 	%f<43>;
	.reg .b64 	%rd<9>;
	// demoted variable
	.shared .align 4 .b8 _ZZ18softmax_row_kernelPfiifE5sdata[1024];
	ld.param.u64 	%rd2, [_Z18softmax_row_kernelPfiif_param_0];
	ld.param.u32 	%r20, [_Z18softmax_row_kernelPfiif_param_1];
	ld.param.u32 	%r19, [_Z18softmax_row_kernelPfiif_param_2];
	ld.param.f32 	%f9, [_Z18softmax_row_kernelPfiif_param_3];
	cvta.to.global.u64 	%rd1, %rd2;
	mov.u32 	%r1, %ctaid.x;
	mov.u32 	%r36, %tid.x;
	setp.ge.s32 	%p1, %r1, %r20;
	@%p1 bra 	$L__BB2_20;
	setp.ge.s32 	%p2, %r36, %r19;
	mov.f32 	%f40, 0fE0AD78EC;
	@%p2 bra 	$L__BB2_4;
	mul.lo.s32 	%r3, %r19, %r1;
	mov.f32 	%f40, 0fE0AD78EC;
	mov.u32 	%r4, %ntid.x;
	mov.u32 	%r32, %r36;
$L__BB2_3:
	add.s32 	%r21, %r32, %r3;
	mul.wide.s32 	%rd3, %r21, 4;
	add.s64 	%rd4, %rd1, %rd3;
	ld.global.f32 	%f12, [%rd4];
	mul.f32 	%f13, %f9, %f12;
	st.global.f32 	[%rd4], %f13;
	max.f32 	%f40, %f40, %f13;
	add.s32 	%r32, %r32, %r4;
	setp.lt.s32 	%p3, %r32, %r19;
	@%p3 bra 	$L__BB2_3;
$L__BB2_4:
	shl.b32 	%r22, %r36, 2;
	mov.u32 	%r23, _ZZ18softmax_row_kernelPfiifE5sdata;
	add.s32 	%r7, %r23, %r22;
	st.shared.f32 	[%r7], %f40;
	bar.sync 	0;
	mov.u32 	%r8, %ntid.x;
	setp.lt.u32 	%p4, %r8, 2;
	@%p4 bra 	$L__BB2_9;
	mov.u32 	%r33, %r8;
$L__BB2_6:
	shr.u32 	%r10, %r33, 1;
	setp.ge.u32 	%p5, %r36, %r10;
	@%p5 bra 	$L__BB2_8;
	ld.shared.f32 	%f14, [%r7];
	shl.b32 	%r24, %r10, 2;
	add.s32 	%r25, %r7, %r24;
	ld.shared.f32 	%f15, [%r25];
	max.f32 	%f16, %f14, %f15;
	st.shared.f32 	[%r7], %f16;
$L__BB2_8:
	bar.sync 	0;
	setp.gt.u32 	%p6, %r33, 3;
	mov.u32 	%r33, %r10;
	@%p6 bra 	$L__BB2_6;
$L__BB2_9:
	setp.ge.s32 	%p7, %r36, %r19;
	mov.f32 	%f42, 0f00000000;
	@%p7 bra 	$L__BB2_12;
	ld.shared.f32 	%f4, [_ZZ18softmax_row_kernelPfiifE5sdata];
	mul.lo.s32 	%r11, %r19, %r1;
	mov.f32 	%f42, 0f00000000;
	mov.u32 	%r34, %r36;
$L__BB2_11:
	add.s32 	%r26, %r34, %r11;
	mul.wide.s32 	%rd5, %r26, 4;
	add.s64 	%rd6, %rd1, %rd5;
	ld.global.f32 	%f19, [%rd6];
	sub.f32 	%f20, %f19, %f4;
	fma.rn.f32 	%f21, %f20, 0f3BBB989D, 0f3F000000;
	cvt.sat.f32.f32 	%f22, %f21;
	mov.f32 	%f23, 0f4B400001;
	mov.f32 	%f24, 0f437C0000;
	fma.rm.f32 	%f25, %f22, %f24, %f23;
	add.f32 	%f26, %f25, 0fCB40007F;
	neg.f32 	%f27, %f26;
	fma.rn.f32 	%f28, %f20, 0f3FB8AA3B, %f27;
	fma.rn.f32 	%f29, %f20, 0f32A57060, %f28;
	mov.b32 	%r27, %f25;
	shl.b32 	%r28, %r27, 23;
	mov.b32 	%f30, %r28;
	ex2.approx.ftz.f32 	%f31, %f29;
	mul.f32 	%f32, %f31, %f30;
	st.global.f32 	[%rd6], %f32;
	add.f32 	%f42, %f42, %f32;
	add.s32 	%r34, %r34, %r8;
	setp.lt.s32 	%p8, %r34, %r19;
	@%p8 bra 	$L__BB2_11;
$L__BB2_12:
	setp.lt.u32 	%p9, %r8, 2;
	st.shared.f32 	[%r7], %f42;
	bar.sync 	0;
	@%p9 bra 	$L__BB2_17;
	mov.u32 	%r35, %r8;
$L__BB2_14:
	shr.u32 	%r15, %r35, 1;
	setp.ge.u32 	%p10, %r36, %r15;
	@%p10 bra 	$L__BB2_16;
	shl.b32 	%r29, %r15, 2;
	add.s32 	%r30, %r7, %r29;
	ld.shared.f32 	%f33, [%r30];
	ld.shared.f32 	%f34, [%r7];
	add.f32 	%f35, %f33, %f34;
	st.shared.f32 	[%r7], %f35;
$L__BB2_16:
	bar.sync 	0;
	setp.gt.u32 	%p11, %r35, 3;
	mov.u32 	%r35, %r15;
	@%p11 bra 	$L__BB2_14;
$L__BB2_17:
	setp.ge.s32 	%p12, %r36, %r19;
	@%p12 bra 	$L__BB2_20;
	ld.shared.f32 	%f36, [_ZZ18softmax_row_kernelPfiifE5sdata];
	mul.lo.s32 	%r16, %r19, %r1;
	add.f32 	%f8, %f36, 0f358637BD;
$L__BB2_19:
	add.s32 	%r31, %r36, %r16;
	mul.wide.s32 	%rd7, %r31, 4;
	add.s64 	%rd8, %rd1, %rd7;
	ld.global.f32 	%f37, [%rd8];
	div.rn.f32 	%f38, %f37, %f8;
	st.global.f32 	[%rd8], %f38;
	add.s32 	%r36, %r36, %r8;
	setp.lt.s32 	%p13, %r36, %r19;
	@%p13 bra 	$L__BB2_19;
$L__BB2_20:
	ret;

}


// ===== COMPILED SASS (sm_100) =====

	.target	sm_100

	.elftype	@"ET_EXEC"


//--------------------- .note.nv.tkinfo           --------------------------
	.section	.note.nv.tkinfo,"",@"SHT_NOTE"
	.sectionflags	@"SHF_NOTE_NV_TKINFO"
	.tkinfo
        /*0018*/ 	.word	0x00000002
        /*0030*/ 	.string	""
        /*0030*/ 	.string	"ptxas"
        /*0030*/ 	.string	"Cuda compilation tools, release 13.0, V13.0.88"
        /*0030*/ 	.string	"Build cuda_13.0.r13.0/compiler.36424714_0"
        /*0030*/ 	.string	"-arch sm_100 -m 64 "



//--------------------- .note.nv.cuinfo           --------------------------
	.section	.note.nv.cuinfo,"",@"SHT_NOTE"
	.sectionflags	@"SHF_NOTE_NV_CUINFO"
        /*0018*/ 	.short	0x0002
        /*001a*/ 	.short	0x0064
        /*001c*/ 	.short	0x0082
	.zero		2


//--------------------- .nv.info                  --------------------------
	.section	.nv.info,"",@"SHT_CUDA_INFO"
	.align	4


	//----- nvinfo : EIATTR_REGCOUNT
	.align		4
        /*0000*/ 	.byte	0x04, 0x2f
        /*0002*/ 	.short	(.L_1 - .L_0)
	.align		4
.L_0:
        /*0004*/ 	.word	index@(_Z16transpose_kernelPKfPfii)
        /*0008*/ 	.word	0x0000000a


	//----- nvinfo : EIATTR_FRAME_SIZE
	.align		4
.L_1:
        /*000c*/ 	.byte	0x04, 0x11
        /*000e*/ 	.short	(.L_3 - .L_2)
	.align		4
.L_2:
        /*0010*/ 	.word	index@(_Z16transpose_kernelPKfPfii)
        /*0014*/ 	.word	0x00000000


	//----- nvinfo : EIATTR_REGCOUNT
	.align		4
.L_3:
        /*0018*/ 	.byte	0x04, 0x2f
        /*001a*/ 	.short	(.L_5 - .L_4)
	.align		4
.L_4:
        /*001c*/ 	.word	index@(_Z18matrixMulti_kernelPKfS0_Pfiii)
        /*0020*/ 	.word	0x00000020


	//----- nvinfo : EIATTR_FRAME_SIZE
	.align		4
.L_5:
        /*0024*/ 	.byte	0x04, 0x11
        /*0026*/ 	.short	(.L_7 - .L_6)
	.align		4
.L_6:
        /*0028*/ 	.word	index@(_Z18matrixMulti_kernelPKfS0_Pfiii)
        /*002c*/ 	.word	0x00000000


	//----- nvinfo : EIATTR_REGCOUNT
	.align		4
.L_7:
        /*0030*/ 	.byte	0x04, 0x2f
        /*0032*/ 	.short	(.L_9 - .L_8)
	.align		4
.L_8:
        /*0034*/ 	.word	index@(_Z18softmax_row_kernelPfiif)
        /*0038*/ 	.word	0x00000016


	//----- nvinfo : EIATTR_FRAME_SIZE
	.align		4
.L_9:
        /*003c*/ 	.byte	0x04, 0x11
        /*003e*/ 	.short	(.L_11 - .L_10)
	.align		4
.L_10:
        /*0040*/ 	.word	index@($__internal_0_$__cuda_sm3x_div_rn_noftz_f32_slowpath)
        /*0044*/ 	.word	0x00000000


	//----- nvinfo : EIATTR_FRAME_SIZE
	.align		4
.L_11:
        /*0048*/ 	.byte	0x04, 0x11
        /*004a*/ 	.short	(.L_13 - .L_12)
	.align		4
.L_12:
        /*004c*/ 	.word	index@(_Z18softmax_row_kernelPfiif)
        /*0050*/ 	.word	0x00000000


	//----- nvinfo : EIATTR_MIN_STACK_SIZE
	.align		4
.L_13:
        /*0054*/ 	.byte	0x04, 0x12
        /*0056*/ 	.short	(.L_15 - .L_14)
	.align		4
.L_14:
        /*0058*/ 	.word	index@(_Z18softmax_row_kernelPfiif)
        /*005c*/ 	.word	0x00000000


	//----- nvinfo : EIATTR_MIN_STACK_SIZE
	.align		4
.L_15:
        /*0060*/ 	.byte	0x04, 0x12
        /*0062*/ 	.short	(.L_17 - .L_16)
	.align		4
.L_16:
        /*0064*/ 	.word	index@(_Z18matrixMulti_kernelPKfS0_Pfiii)
        /*0068*/ 	.word	0x00000000


	//----- nvinfo : EIATTR_MIN_STACK_SIZE
	.align		4
.L_17:
        /*006c*/ 	.byte	0x04, 0x12
        /*006e*/ 	.short	(.L_19 - .L_18)
	.align		4
.L_18:
        /*0070*/ 	.word	index@(_Z16transpose_kernelPKfPfii)
        /*0074*/ 	.word	0x00000000
.L_19:


//--------------------- .nv.compat                --------------------------
	.section	.nv.compat,"",@"SHT_CUDA_COMPAT_INFO"
	.align	4
        /*0000*/ 	.byte	0x02, 0x09, 0x00, 0x00, 0x02, 0x02, 0x01, 0x00, 0x02, 0x05, 0x05, 0x00, 0x03, 0x07, 0x01, 0x01
        /*0010*/ 	.byte	0x02, 0x03, 0x00, 0x00, 0x02, 0x06, 0x01, 0x00, 0x04, 0x0b, 0x08, 0x00, 0x01, 0x00, 0x00, 0x00
        /*0020*/ 	.byte	0x00, 0x00, 0x00, 0x00


//--------------------- .nv.info._Z18softmax_row_kernelPfiif --------------------------
	.section	.nv.info._Z18softmax_row_kernelPfiif,"",@"SHT_CUDA_INFO"
	.sectionflags	@""
	.align	4


	//----- nvinfo : EIATTR_CUDA_API_VERSION
	.align		4
        /*0000*/ 	.byte	0x04, 0x37
        /*0002*/ 	.short	(.L_21 - .L_20)
.L_20:
        /*0004*/ 	.word	0x00000082


	//----- nvinfo : EIATTR_KPARAM_INFO
	.align		4
.L_21:
        /*0008*/ 	.byte	0x04, 0x17
        /*000a*/ 	.short	(.L_23 - .L_22)
.L_22:
        /*000c*/ 	.word	0x00000000
        /*0010*/ 	.short	0x0003
        /*0012*/ 	.short	0x0010
        /*0014*/ 	.byte	0x00, 0xf0, 0x11, 0x00


	//----- nvinfo : EIATTR_KPARAM_INFO
	.align		4
.L_23:
        /*0018*/ 	.byte	0x04, 0x17
        /*001a*/ 	.short	(.L_25 - .L_24)
.L_24:
        /*001c*/ 	.word	0x00000000
        /*0020*/ 	.short	0x0002
        /*0022*/ 	.short	0x000c
        /*0024*/ 	.byte	0x00, 0xf0, 0x11, 0x00


	//----- nvinfo : EIATTR_KPARAM_INFO
	.align		4
.L_25:
        /*0028*/ 	.byte	0x04, 0x17
        /*002a*/ 	.short	(.L_27 - .L_26)
.L_26:
        /*002c*/ 	.word	0x00000000
        /*0030*/ 	.short	0x0001
        /*0032*/ 	.short	0x0008
        /*0034*/ 	.byte	0x00, 0xf0, 0x11, 0x00


	//----- nvinfo : EIATTR_KPARAM_INFO
	.align		4
.L_27:
        /*0038*/ 	.byte	0x04, 0x17
        /*003a*/ 	.short	(.L_29 - .L_28)
.L_28:
        /*003c*/ 	.word	0x00000000
        /*0040*/ 	.short	0x0000
        /*0042*/ 	.short	0x0000
        /*0044*/ 	.byte	0x00, 0xf5, 0x21, 0x00


	//----- nvinfo : EIATTR_SPARSE_MMA_MASK
	.align		4
.L_29:
        /*0048*/ 	.byte	0x03, 0x50
        /*004a*/ 	.short	0x0000


	//----- nvinfo : EIATTR_MAXREG_COUNT
	.align		4
        /*004c*/ 	.byte	0x03, 0x1b
        /*004e*/ 	.short	0x00ff


	//----- nvinfo : EIATTR_NUM_BARRIERS
	.align		4
        /*0050*/ 	.byte	0x02, 0x4c
        /*0052*/ 	.byte	0x01
	.zero		1


	//----- nvinfo : EIATTR_MERCURY_ISA_VERSION
	.align		4
        /*0054*/ 	.byte	0x03, 0x5f
        /*0056*/ 	.short	0x0101


	//----- nvinfo : EIATTR_VRC_CTA_INIT_COUNT
	.align		4
        /*0058*/ 	.byte	0x02, 0x4a
	.zero		1
	.zero		1


	//----- nvinfo : EIATTR_EXIT_INSTR_OFFSETS
	.align		4
        /*005c*/ 	.byte	0x04, 0x1c
        /*005e*/ 	.short	(.L_31 - .L_30)


	//   ....[0]....
.L_30:
        /*0060*/ 	.word	0x00000040


	//   ....[1]....
        /*0064*/ 	.word	0x00000620


	//   ....[2]....
        /*0068*/ 	.word	0x000007f0


	//----- nvinfo : EIATTR_CRS_STACK_SIZE
	.align		4
.L_31:
        /*006c*/ 	.byte	0x04, 0x1e
        /*006e*/ 	.short	(.L_33 - .L_32)
.L_32:
        /*0070*/ 	.word	0x00000000


	//----- nvinfo : EIATTR_CBANK_PARAM_SIZE
	.align		4
.L_33:
        /*0074*/ 	.byte	0x03, 0x19
        /*0076*/ 	.short	0x0014


	//----- nvinfo : EIATTR_PARAM_CBANK
	.align		4
        /*0078*/ 	.byte	0x04, 0x0a
        /*007a*/ 	.short	(.L_35 - .L_34)
	.align		4
.L_34:
        /*007c*/ 	.word	index@(.nv.constant0._Z18softmax_row_kernelPfiif)
        /*0080*/ 	.short	0x0380
        /*0082*/ 	.short	0x0014


	//----- nvinfo : EIATTR_SW_WAR
	.align		4
.L_35:
        /*0084*/ 	.byte	0x04, 0x36
        /*0086*/ 	.short	(.L_37 - .L_36)
.L_36:
        /*0088*/ 	.word	0x00000008
.L_37:


//--------------------- .nv.info._Z18matrixMulti_kernelPKfS0_Pfiii --------------------------
	.section	.nv.info._Z18matrixMulti_kernelPKfS0_Pfiii,"",@"SHT_CUDA_INFO"
	.sectionflags	@""
	.align	4


	//----- nvinfo : EIATTR_CUDA_API_VERSION
	.align		4
        /*0000*/ 	.byte	0x04, 0x37
        /*0002*/ 	.short	(.L_39 - .L_38)
.L_38:
        /*0004*/ 	.word	0x00000082


	//----- nvinfo : EIATTR_KPARAM_INFO
	.align		4
.L_39:
        /*0008*/ 	.byte	0x04, 0x17
        /*000a*/ 	.short	(.L_41 - .L_40)
.L_40:
        /*000c*/ 	.word	0x00000000
        /*0010*/ 	.short	0x0005
        /*0012*/ 	.short	0x0020
        /*0014*/ 	.byte	0x00, 0xf0, 0x11, 0x00


	//----- nvinfo : EIATTR_KPARAM_INFO
	.align		4
.L_41:
        /*0018*/ 	.byte	0x04, 0x17
        /*001a*/ 	.short	(.L_43 - .L_42)
.L_42:
        /*001c*/ 	.word	0x00000000
        /*0020*/ 	.short	0x0004
        /*0022*/ 	.short	0x001c
        /*0024*/ 	.byte	0x00, 0xf0, 0x11, 0x00


	//----- nvinfo : EIATTR_KPARAM_INFO
	.align		4
.L_43:
        /*0028*/ 	.byte	0x04, 0x17
        /*002a*/ 	.short	(.L_45 - .L_44)
.L_44:
        /*002c*/ 	.word	0x00000000
        /*0030*/ 	.short	0x0003
        /*0032*/ 	.short	0x0018
        /*0034*/ 	.byte	0x00, 0xf0, 0x11, 0x00


	//----- nvinfo : EIATTR_KPARAM_INFO
	.align		4
.L_45:
        /*0038*/ 	.byte	0x04, 0x17
        /*003a*/ 	.short	(.L_47 - .L_46)
.L_46:
        /*003c*/ 	.word	0x00000000
        /*0040*/ 	.short	0x0002
        /*0042*/ 	.short	0x0010
        /*0044*/ 	.byte	0x00, 0xf5, 0x21, 0x00


	//----- nvinfo : EIATTR_KPARAM_INFO
	.align		4
.L_47:
        /*0048*/ 	.byte	0x04, 0x17
        /*004a*/ 	.short	(.L_49 - .L_48)
.L_48:
        /*004c*/ 	.word	0x00000000
        /*0050*/ 	.short	0x0001
        /*0052*/ 	.short	0x0008
        /*0054*/ 	.byte	0x00, 0xf5, 0x21, 0x00


	//----- nvinfo : EIATTR_KPARAM_INFO
	.align		4
.L_49:
        /*0058*/ 	.byte	0x04, 0x17
        /*005a*/ 	.short	(.L_51 - .L_50)
.L_50:
        /*005c*/ 	.word	0x00000000
        /*0060*/ 	.short	0x0000
        /*0062*/ 	.short	0x0000
        /*0064*/ 	.byte	0x00, 0xf5, 0x21, 0x00


	//----- nvinfo : EIATTR_SPARSE_MMA_MASK
	.align		4
.L_51:
        /*0068*/ 	.byte	0x03, 0x50
        /*006a*/ 	.short	0x0000


	//----- nvinfo : EIATTR_MAXREG_COUNT
	.align		4
        /*006c*/ 	.byte	0x03, 0x1b
        /*006e*/ 	.short	0x00ff


	//----- nvinfo : EIATTR_NUM_BARRIERS
	.align		4
        /*0070*/ 	.byte	0x02, 0x4c
        /*0072*/ 	.byte	0x01
	.zero		1


	//----- nvinfo : EIATTR_MERCURY_ISA_VERSION
	.align		4
        /*0074*/ 	.byte	0x03, 0x5f
        /*0076*/ 	.short	0x0101


	//----- nvinfo : EIATTR_VRC_CTA_INIT_COUNT
	.align		4
        /*0078*/ 	.byte	0x02, 0x4a
	.zero		1
	.zero		1


	//----- nvinfo : EIATTR_EXIT_INSTR_OFFSETS
	.align		4
        /*007c*/ 	.byte	0x04, 0x1c
        /*007e*/ 	.short	(.L_53 - .L_52)


	//   ....[0]....
.L_52:
        /*0080*/ 	.word	0x000005e0


	//   ....[1]....
        /*0084*/ 	.word	0x00000630


	//----- nvinfo : EIATTR_CBANK_PARAM_SIZE
	.align		4
.L_53:
        /*0088*/ 	.byte	0x03, 0x19
        /*008a*/ 	.short	0x0024


	//----- nvinfo : EIATTR_PARAM_CBANK
	.align		4
        /*008c*/ 	.byte	0x04, 0x0a
        /*008e*/ 	.short	(.L_55 - .L_54)
	.align		4
.L_54:
        /*0090*/ 	.word	index@(.nv.constant0._Z18matrixMulti_kernelPKfS0_Pfiii)
        /*0094*/ 	.short	0x0380
        /*0096*/ 	.short	0x0024


	//----- nvinfo : EIATTR_SW_WAR
	.align		4
.L_55:
        /*0098*/ 	.byte	0x04, 0x36
        /*009a*/ 	.short	(.L_57 - .L_56)
.L_56:
        /*009c*/ 	.word	0x00000008
.L_57:


//--------------------- .nv.info._Z16transpose_kernelPKfPfii --------------------------
	.section	.nv.info._Z16transpose_kernelPKfPfii,"",@"SHT_CUDA_INFO"
	.sectionflags	@""
	.align	4


	//----- nvinfo : EIATTR_CUDA_API_VERSION
	.align		4
        /*0000*/ 	.byte	0x04, 0x37
        /*0002*/ 	.short	(.L_59 - .L_58)
.L_58:
        /*0004*/ 	.word	0x00000082


	//----- nvinfo : EIATTR_KPARAM_INFO
	.align		4
.L_59:
        /*0008*/ 	.byte	0x04, 0x17
        /*000a*/ 	.short	(.L_61 - .L_60)
.L_60:
        /*000c*/ 	.word	0x00000000
        /*0010*/ 	.short	0x0003
        /*0012*/ 	.short	0x0014
        /*0014*/ 	.byte	0x00, 0xf0, 0x11, 0x00


	//----- nvinfo : EIATTR_KPARAM_INFO
	.align		4
.L_61:
        /*0018*/ 	.byte	0x04, 0x17
        /*001a*/ 	.short	(.L_63 - .L_62)
.L_62:
        /*001c*/ 	.word	0x00000000
        /*0020*/ 	.short	0x0002
        /*0022*/ 	.short	0x0010
        /*0024*/ 	.byte	0x00, 0xf0, 0x11, 0x00


	//----- nvinfo : EIATTR_KPARAM_INFO
	.align		4
.L_63:
        /*0028*/ 	.byte	0x04, 0x17
        /*002a*/ 	.short	(.L_65 - .L_64)
.L_64:
        /*002c*/ 	.word	0x00000000
        /*0030*/ 	.short	0x0001
        /*0032*/ 	.short	0x0008
        /*0034*/ 	.byte	0x00, 0xf5, 0x21, 0x00


	//----- nvinfo : EIATTR_KPARAM_INFO
	.align		4
.L_65:
        /*0038*/ 	.byte	0x04, 0x17
        /*003a*/ 	.short	(.L_67 - .L_66)
.L_66:
        /*003c*/ 	.word	0x00000000
        /*0040*/ 	.short	0x0000
        /*0042*/ 	.short	0x0000
        /*0044*/ 	.byte	0x00, 0xf5, 0x21, 0x00


	//----- nvinfo : EIATTR_SPARSE_MMA_MASK
	.align		4
.L_67:
        /*0048*/ 	.byte	0x03, 0x50
        /*004a*/ 	.short	0x0000


	//----- nvinfo : EIATTR_MAXREG_COUNT
	.align		4
        /*004c*/ 	.byte	0x03, 0x1b
        /*004e*/ 	.short	0x00ff


	//----- nvinfo : EIATTR_MERCURY_ISA_VERSION
	.align		4
        /*0050*/ 	.byte	0x03, 0x5f
        /*0052*/ 	.short	0x0101


	//----- nvinfo : EIATTR_VRC_CTA_INIT_COUNT
	.align		4
        /*0054*/ 	.byte	0x02, 0x4a
	.zero		1
	.zero		1


	//----- nvinfo : EIATTR_EXIT_INSTR_OFFSETS
	.align		4
        /*0058*/ 	.byte	0x04, 0x1c
        /*005a*/ 	.short	(.L_69 - .L_68)


	//   ....[0]....
.L_68:
        /*005c*/ 	.word	0x000000c0


	//   ....[1]....
        /*0060*/ 	.word	0x00000160


	//----- nvinfo : EIATTR_CBANK_PARAM_SIZE
	.align		4
.L_69:
        /*0064*/ 	.byte	0x03, 0x19
        /*0066*/ 	.short	0x0018


	//----- nvinfo : EIATTR_PARAM_CBANK
	.align		4
        /*0068*/ 	.byte	0x04, 0x0a
        /*006a*/ 	.short	(.L_71 - .L_70)
	.align		4
.L_70:
        /*006c*/ 	.word	index@(.nv.constant0._Z16transpose_kernelPKfPfii)
        /*0070*/ 	.short	0x0380
        /*0072*/ 	.short	0x0018


	//----- nvinfo : EIATTR_SW_WAR
	.align		4
.L_71:
        /*0074*/ 	.byte	0x04, 0x36
        /*0076*/ 	.short	(.L_73 - .L_72)
.L_72:
        /*0078*/ 	.word	0x00000008
.L_73:


//--------------------- .nv.callgraph             --------------------------
	.section	.nv.callgraph,"",@"SHT_CUDA_CALLGRAPH"
	.align	4
	.sectionentsize	8
	.align		4
        /*0000*/ 	.word	0x00000000
	.align		4
        /*0004*/ 	.word	0xffffffff
	.align		4
        /*0008*/ 	.word	0x00000000
	.align		4
        /*000c*/ 	.word	0xfffffffe
	.align		4
        /*0010*/ 	.word	0x00000000
	.align		4
        /*0014*/ 	.word	0xfffffffd
	.align		4
        /*0018*/ 	.word	0x00000000
	.align		4
        /*001c*/ 	.word	0xfffffffc


//--------------------- .text._Z18softmax_row_kernelPfiif --------------------------
	.section	.text._Z18softmax_row_kernelPfiif,"ax",@progbits
	.align	128
        .global         _Z18softmax_row_kernelPfiif
        .type           _Z18softmax_row_kernelPfiif,@function
        .size           _Z18softmax_row_kernelPfiif,(.L_x_29 - _Z18softmax_row_kernelPfiif)
        .other          _Z18softmax_row_kernelPfiif,@"STO_CUDA_ENTRY STV_DEFAULT"
_Z18softmax_row_kernelPfiif:
.text._Z18softmax_row_kernelPfiif:
[----:B------:R-:W-:Y:S08]  /*0000*/  LDC R1, c[0x0][0x37c] ;  /* 0x0000df00ff017b82 */ /* 0x000ff00000000800 */
[----:B------:R-:W0:Y:S08]  /*0010*/  S2UR UR6, SR_CTAID.X ;  /* 0x00000000000679c3 */ /* 0x000e300000002500 */
[----:B------:R-:W0:Y:S02]  /*0020*/  LDC R0, c[0x0][0x388] ;  /* 0x0000e200ff007b82 */ /* 0x000e240000000800 */
[----:B0-----:R-:W-:-:S13]  /*0030*/  ISETP.LE.AND P0, PT, R0, UR6, PT ;  /* 0x0000000600007c0c */ /* 0x001fda000bf03270 */
[----:B------:R-:W-:Y:S05]  /*0040*/  @P0 EXIT ;  /* 0x000000000000094d */ /* 0x000fea0003800000 */
[----:B------:R-:W0:Y:S01]  /*0050*/  S2R R2, SR_TID.X ;  /* 0x0000000000027919 */ /* 0x000e220000002100 */
[----:B------:R-:W0:Y:S01]  /*0060*/  LDC R13, c[0x0][0x38c] ;  /* 0x0000e300ff0d7b82 */ /* 0x000e220000000800 */
[----:B------:R-:W1:Y:S01]  /*0070*/  LDCU.64 UR8, c[0x0][0x358] ;  /* 0x00006b00ff0877ac */ /* 0x000e620008000a00 */
[----:B------:R-:W-:Y:S01]  /*0080*/  BSSY.RECONVERGENT B0, `(.L_x_0) ;  /* 0x0000012000007945 */ /* 0x000fe20003800200 */
[----:B------:R-:W-:Y:S01]  /*0090*/  IMAD.MOV.U32 R9, RZ, RZ, -0x1f528714 ;  /* 0xe0ad78ecff097424 */ /* 0x000fe200078e00ff */
[----:B------:R-:W2:Y:S01]  /*00a0*/  LDCU UR4, c[0x0][0x390] ;  /* 0x00007200ff0477ac */ /* 0x000ea20008000800 */
[----:B0-----:R-:W-:-:S13]  /*00b0*/  ISETP.GE.AND P0, PT, R2, R13, PT ;  /* 0x0000000d0200720c */ /* 0x001fda0003f06270 */
[----:B-12---:R-:W-:Y:S05]  /*00c0*/  @P0 BRA `(.L_x_1) ;  /* 0x0000000000340947 */ /* 0x006fea0003800000 */
[----:B------:R-:W0:Y:S01]  /*00d0*/  LDC R11, c[0x0][0x360] ;  /* 0x0000d800ff0b7b82 */ /* 0x000e220000000800 */
[----:B------:R-:W-:Y:S02]  /*00e0*/  IMAD.MOV.U32 R9, RZ, RZ, -0x1f528714 ;  /* 0xe0ad78ecff097424 */ /* 0x000fe400078e00ff */
[----:B------:R-:W-:-:S05]  /*00f0*/  IMAD.MOV.U32 R0, RZ, RZ, R2 ;  /* 0x000000ffff007224 */ /* 0x000fca00078e0002 */
[----:B------:R-:W1:Y:S02]  /*0100*/  LDC.64 R6, c[0x0][0x380] ;  /* 0x0000e000ff067b82 */ /* 0x000e640000000a00 */
.L_x_2:
[----:B--2---:R-:W-:-:S04]  /*0110*/  IMAD R5, R13, UR6, R0 ;  /* 0x000000060d057c24 */ /* 0x004fc8000f8e0200 */
[----:B-1----:R-:W-:-:S05]  /*0120*/  IMAD.WIDE R4, R5, 0x4, R6 ;  /* 0x0000000405047825 */ /* 0x002fca00078e0206 */
[----:B------:R-:W2:Y:S01]  /*0130*/  LDG.E R3, desc[UR8][R4.64] ;  /* 0x0000000804037981 */ /* 0x000ea2000c1e1900 */
[----:B0-----:R-:W-:-:S05]  /*0140*/  IMAD.IADD R0, R11, 0x1, R0 ;  /* 0x000000010b007824 */ /* 0x001fca00078e0200 */
[----:B------:R-:W-:Y:S01]  /*0150*/  ISETP.GE.AND P0, PT, R0, R13, PT ;  /* 0x0000000d0000720c */ /* 0x000fe20003f06270 */
[----:B--2---:R-:W-:-:S05]  /*0160*/  FMUL R3, R3, UR4 ;  /* 0x0000000403037c20 */ /* 0x004fca0008400000 */
[----:B------:R2:W-:Y:S01]  /*0170*/  STG.E desc[UR8][R4.64], R3 ;  /* 0x0000000304007986 */ /* 0x0005e2000c101908 */
[----:B------:R-:W-:-:S06]  /*0180*/  FMNMX R9, R3, R9, !PT ;  /* 0x0000000903097209 */ /* 0x000fcc0007800000 */
[----:B------:R-:W-:Y:S05]  /*0190*/  @!P0 BRA `(.L_x_2) ;  /* 0xfffffffc00dc8947 */ /* 0x000fea000383ffff */
.L_x_1:
[----:B------:R-:W-:Y:S05]  /*01a0*/  BSYNC.RECONVERGENT B0 ;  /* 0x0000000000007941 */ /* 0x000fea0003800200 */
.L_x_0:
[----:B------:R-:W0:Y:S01]  /*01b0*/  S2UR UR5, SR_CgaCtaId ;  /* 0x00000000000579c3 */ /* 0x000e220000008800 */
[----:B------:R-:W-:Y:S01]  /*01c0*/  UMOV UR4, 0x400 ;  /* 0x0000040000047882 */ /* 0x000fe20000000000 */
[----:B------:R-:W1:Y:S01]  /*01d0*/  LDCU UR7, c[0x0][0x360] ;  /* 0x00006c00ff0777ac */ /* 0x000e620008000800 */
[----:B------:R-:W-:-:S05]  /*01e0*/  IMAD.MOV.U32 R11, RZ, RZ, RZ ;  /* 0x000000ffff0b7224 */ /* 0x000fca00078e00ff */
[----:B--2---:R-:W2:Y:S01]  /*01f0*/  LDC R3, c[0x0][0x38c] ;  /* 0x0000e300ff037b82 */ /* 0x004ea20000000800 */
[----:B-1----:R-:W-:Y:S02]  /*0200*/  UISETP.GE.U32.AND UP0, UPT, UR7, 0x2, UPT ;  /* 0x000000020700788c */ /* 0x002fe4000bf06070 */
[----:B0-----:R-:W-:-:S06]  /*0210*/  ULEA UR4, UR5, UR4, 0x18 ;  /* 0x0000000405047291 */ /* 0x001fcc000f8ec0ff */
[C---:B------:R-:W-:Y:S02]  /*0220*/  LEA R0, R2.reuse, UR4, 0x2 ;  /* 0x0000000402007c11 */ /* 0x040fe4000f8e10ff */
[----:B--2---:R-:W-:-:S03]  /*0230*/  ISETP.GE.AND P1, PT, R2, R3, PT ;  /* 0x000000030200720c */ /* 0x004fc60003f26270 */
[----:B------:R0:W-:Y:S01]  /*0240*/  STS [R0], R9 ;  /* 0x0000000900007388 */ /* 0x0001e20000000800 */
[----:B------:R-:W-:Y:S06]  /*0250*/  BAR.SYNC.DEFER_BLOCKING 0x0 ;  /* 0x0000000000007b1d */ /* 0x000fec0000010000 */
[----:B------:R-:W-:Y:S05]  /*0260*/  BRA.U !UP0, `(.L_x_3) ;  /* 0x0000000108307547 */ /* 0x000fea000b800000 */
[----:B------:R-:W-:-:S07]  /*0270*/  IMAD.U32 R4, RZ, RZ, UR7 ;  /* 0x00000007ff047e24 */ /* 0x000fce000f8e00ff */
.L_x_4:
[----:B------:R-:W-:-:S04]  /*0280*/  SHF.R.U32.HI R7, RZ, 0x1, R4 ;  /* 0x00000001ff077819 */ /* 0x000fc80000011604 */
[----:B------:R-:W-:-:S13]  /*0290*/  ISETP.GE.U32.AND P0, PT, R2, R7, PT ;  /* 0x000000070200720c */ /* 0x000fda0003f06070 */
[----:B------:R-:W-:Y:S01]  /*02a0*/  @!P0 LEA R6, R7, R0, 0x2 ;  /* 0x0000000007068211 */ /* 0x000fe200078e10ff */
[----:B------:R-:W-:Y:S05]  /*02b0*/  @!P0 LDS R5, [R0] ;  /* 0x0000000000058984 */ /* 0x000fea0000000800 */
[----:B------:R-:W1:Y:S02]  /*02c0*/  @!P0 LDS R6, [R6] ;  /* 0x0000000006068984 */ /* 0x000e640000000800 */
[----:B-1----:R-:W-:-:S05]  /*02d0*/  @!P0 FMNMX R5, R5, R6, !PT ;  /* 0x0000000605058209 */ /* 0x002fca0007800000 */
[----:B------:R1:W-:Y:S01]  /*02e0*/  @!P0 STS [R0], R5 ;  /* 0x0000000500008388 */ /* 0x0003e20000000800 */
[----:B------:R-:W-:Y:S01]  /*02f0*/  BAR.SYNC.DEFER_BLOCKING 0x0 ;  /* 0x0000000000007b1d */ /* 0x000fe20000010000 */
[----:B------:R-:W-:Y:S01]  /*0300*/  ISETP.GT.U32.AND P0, PT, R4, 0x3, PT ;  /* 0x000000030400780c */ /* 0x000fe20003f04070 */
[----:B------:R-:W-:-:S12]  /*0310*/  IMAD.MOV.U32 R4, RZ, RZ, R7 ;  /* 0x000000ffff047224 */ /* 0x000fd800078e0007 */
[----:B-1----:R-:W-:Y:S05]  /*0320*/  @P0 BRA `(.L_x_4) ;  /* 0xfffffffc00d40947 */ /* 0x002fea000383ffff */
.L_x_3:
[----:B------:R-:W-:Y:S04]  /*0330*/  BSSY.RECONVERGENT B0, `(.L_x_5) ;  /* 0x000001c000007945 */ /* 0x000fe80003800200 */
[----:B------:R-:W-:Y:S05]  /*0340*/  @P1 BRA `(.L_x_6) ;  /* 0x0000000000681947 */ /* 0x000fea0003800000 */
[----:B------:R-:W1:Y:S01]  /*0350*/  S2UR UR5, SR_CgaCtaId ;  /* 0x00000000000579c3 */ /* 0x000e620000008800 */
[----:B------:R-:W-:Y:S01]  /*0360*/  UMOV UR4, 0x400 ;  /* 0x0000040000047882 */ /* 0x000fe20000000000 */
[----:B------:R-:W-:Y:S02]  /*0370*/  IMAD.MOV.U32 R11, RZ, RZ, RZ ;  /* 0x000000ffff0b7224 */ /* 0x000fe400078e00ff */
[----:B------:R-:W-:-:S04]  /*0380*/  IMAD.MOV.U32 R10, RZ, RZ, R2 ;  /* 0x000000ffff0a7224 */ /* 0x000fc800078e0002 */
[----:B------:R-:W2:Y:S01]  /*0390*/  LDC.64 R4, c[0x0][0x380] ;  /* 0x0000e000ff047b82 */ /* 0x000ea20000000a00 */
[----:B-1----:R-:W-:-:S09]  /*03a0*/  ULEA UR4, UR5, UR4, 0x18 ;  /* 0x0000000405047291 */ /* 0x002fd2000f8ec0ff */
[----:B------:R-:W1:Y:S03]  /*03b0*/  LDS R8, [UR4] ;  /* 0x00000004ff087984 */ /* 0x000e660008000800 */
.L_x_7:
[----:B---3--:R-:W-:-:S04]  /*03c0*/  IMAD R7, R3, UR6, R10 ;  /* 0x0000000603077c24 */ /* 0x008fc8000f8e020a */
[----:B--2---:R-:W-:-:S05]  /*03d0*/  IMAD.WIDE R6, R7, 0x4, R4 ;  /* 0x0000000407067825 */ /* 0x004fca00078e0204 */
[----:B0-----:R-:W1:Y:S01]  /*03e0*/  LDG.E R9, desc[UR8][R6.64] ;  /* 0x0000000806097981 */ /* 0x001e62000c1e1900 */
[----:B------:R-:W-:Y:S02]  /*03f0*/  IMAD.MOV.U32 R12, RZ, RZ, 0x3bbb989d ;  /* 0x3bbb989dff0c7424 */ /* 0x000fe400078e00ff */
[----:B------:R-:W-:Y:S02]  /*0400*/  IMAD.MOV.U32 R13, RZ, RZ, 0x437c0000 ;  /* 0x437c0000ff0d7424 */ /* 0x000fe400078e00ff */
[----:B------:R-:W-:-:S05]  /*0410*/  VIADD R10, R10, UR7 ;  /* 0x000000070a0a7c36 */ /* 0x000fca0008000000 */
[----:B------:R-:W-:Y:S01]  /*0420*/  ISETP.GE.AND P0, PT, R10, R3, PT ;  /* 0x000000030a00720c */ /* 0x000fe20003f06270 */
[----:B-1----:R-:W-:-:S04]  /*0430*/  FADD R9, -R8, R9 ;  /* 0x0000000908097221 */ /* 0x002fc80000000100 */
[----:B------:R-:W-:-:S04]  /*0440*/  FFMA.SAT R12, R9, R12, 0.5 ;  /* 0x3f000000090c7423 */ /* 0x000fc8000000200c */
[----:B------:R-:W-:-:S04]  /*0450*/  FFMA.RM R12, R12, R13, 12582913 ;  /* 0x4b4000010c0c7423 */ /* 0x000fc8000000400d */
[C---:B------:R-:W-:Y:S01]  /*0460*/  FADD R14, R12.reuse, -12583039 ;  /* 0xcb40007f0c0e7421 */ /* 0x040fe20000000000 */
[----:B------:R-:W-:-:S03]  /*0470*/  SHF.L.U32 R12, R12, 0x17, RZ ;  /* 0x000000170c0c7819 */ /* 0x000fc600000006ff */
[----:B------:R-:W-:-:S04]  /*0480*/  FFMA R14, R9, 1.4426950216293334961, -R14 ;  /* 0x3fb8aa3b090e7823 */ /* 0x000fc8000000080e */
[----:B------:R-:W-:-:S04]  /*0490*/  FFMA R14, R9, 1.925963033500011079e-08, R14 ;  /* 0x32a57060090e7823 */ /* 0x000fc8000000000e */
[----:B------:R-:W0:Y:S02]  /*04a0*/  MUFU.EX2 R9, R14 ;  /* 0x0000000e00097308 */ /* 0x000e240000000800 */
[----:B0-----:R-:W-:-:S04]  /*04b0*/  FMUL R9, R12, R9 ;  /* 0x000000090c097220 */ /* 0x001fc80000400000 */
[----:B------:R-:W-:Y:S01]  /*04c0*/  FADD R11, R9, R11 ;  /* 0x0000000b090b7221 */ /* 0x000fe20000000000 */
[----:B------:R3:W-:Y:S01]  /*04d0*/  STG.E desc[UR8][R6.64], R9 ;  /* 0x0000000906007986 */ /* 0x0007e2000c101908 */
[----:B------:R-:W-:Y:S05]  /*04e0*/  @!P0 BRA `(.L_x_7) ;  /* 0xfffffffc00b48947 */ /* 0x000fea000383ffff */
.L_x_6:
[----:B------:R-:W-:Y:S05]  /*04f0*/  BSYNC.RECONVERGENT B0 ;  /* 0x0000000000007941 */ /* 0x000fea0003800200 */
.L_x_5:
[----:B------:R1:W-:Y:S01]  /*0500*/  STS [R0], R11 ;  /* 0x0000000b00007388 */ /* 0x0003e20000000800 */
[----:B------:R-:W-:Y:S01]  /*0510*/  UISETP.GE.U32.AND UP0, UPT, UR7, 0x2, UPT ;  /* 0x000000020700788c */ /* 0x000fe2000bf06070 */
[----:B------:R-:W-:Y:S08]  /*0520*/  BAR.SYNC.DEFER_BLOCKING 0x0 ;  /* 0x0000000000007b1d */ /* 0x000ff00000010000 */
[----:B-1----:R-:W-:Y:S05]  /*0530*/  BRA.U !UP0, `(.L_x_8) ;  /* 0x0000000108307547 */ /* 0x002fea000b800000 */
[----:B------:R-:W-:-:S07]  /*0540*/  IMAD.U32 R3, RZ, RZ, UR7 ;  /* 0x00000007ff037e24 */ /* 0x000fce000f8e00ff */
.L_x_9:
[----:B---3--:R-:W-:-:S04]  /*0550*/  SHF.R.U32.HI R7, RZ, 0x1, R3 ;  /* 0x00000001ff077819 */ /* 0x008fc80000011603 */
[----:B------:R-:W-:-:S13]  /*0560*/  ISETP.GE.U32.AND P0, PT, R2, R7, PT ;  /* 0x000000070200720c */ /* 0x000fda0003f06070 */
[----:B------:R-:W-:Y:S01]  /*0570*/  @!P0 IMAD R4, R7, 0x4, R0 ;  /* 0x0000000407048824 */ /* 0x000fe200078e0200 */
[----:B------:R-:W-:Y:S05]  /*0580*/  @!P0 LDS R5, [R0] ;  /* 0x0000000000058984 */ /* 0x000fea0000000800 */
[----:B------:R-:W1:Y:S02]  /*0590*/  @!P0 LDS R4, [R4] ;  /* 0x0000000004048984 */ /* 0x000e640000000800 */
[----:B-1----:R-:W-:-:S05]  /*05a0*/  @!P0 FADD R5, R4, R5 ;  /* 0x0000000504058221 */ /* 0x002fca0000000000 */
[----:B------:R1:W-:Y:S01]  /*05b0*/  @!P0 STS [R0], R5 ;  /* 0x0000000500008388 */ /* 0x0003e20000000800 */
[----:B------:R-:W-:Y:S01]  /*05c0*/  BAR.SYNC.DEFER_BLOCKING 0x0 ;  /* 0x0000000000007b1d */ /* 0x000fe20000010000 */
[----:B------:R-:W-:Y:S01]  /*05d0*/  ISETP.GT.U32.AND P0, PT, R3, 0x3, PT ;  /* 0x000000030300780c */ /* 0x000fe20003f04070 */
[----:B------:R-:W-:-:S12]  /*05e0*/  IMAD.MOV.U32 R3, RZ, RZ, R7 ;  /* 0x000000ffff037224 */ /* 0x000fd800078e0007 */
[----:B-1----:R-:W-:Y:S05]  /*05f0*/  @P0 BRA `(.L_x_9) ;  /* 0xfffffffc00d40947 */ /* 0x002fea000383ffff */
.L_x_8:
[----:B------:R-:W1:Y:S02]  /*0600*/  LDCU UR4, c[0x0][0x38c] ;  /* 0x00007180ff0477ac */ /* 0x000e640008000800 */
[----:B-1----:R-:W-:-:S13]  /*0610*/  ISETP.GE.AND P0, PT, R2, UR4, PT ;  /* 0x0000000402007c0c */ /* 0x002fda000bf06270 */
[----:B------:R-:W-:Y:S05]  /*0620*/  @P0 EXIT ;  /* 0x000000000000094d */ /* 0x000fea0003800000 */
[----:B------:R-:W1:Y:S01]  /*0630*/  S2UR UR5, SR_CgaCtaId ;  /* 0x00000000000579c3 */ /* 0x000e620000008800 */
[----:B------:R-:W-:-:S07]  /*0640*/  UMOV UR4, 0x400 ;  /* 0x0000040000047882 */ /* 0x000fce0000000000 */
[----:B0--3--:R-:W0:Y:S08]  /*0650*/  LDC R9, c[0x0][0x38c] ;  /* 0x0000e300ff097b82 */ /* 0x009e300000000800 */
[----:B------:R-:W2:Y:S01]  /*0660*/  LDC.64 R4, c[0x0][0x380] ;  /* 0x0000e000ff047b82 */ /* 0x000ea20000000a00 */
[----:B-1----:R-:W-:-:S09]  /*0670*/  ULEA UR4, UR5, UR4, 0x18 ;  /* 0x0000000405047291 */ /* 0x002fd2000f8ec0ff */
[----:B------:R-:W1:Y:S02]  /*0680*/  LDS R3, [UR4] ;  /* 0x00000004ff037984 */ /* 0x000e640008000800 */
[----:B------:R-:W3:Y:S02]  /*0690*/  LDCU UR4, c[0x0][0x38c] ;  /* 0x00007180ff0477ac */ /* 0x000ee40008000800 */
[----:B0123--:R-:W-:-:S07]  /*06a0*/  FADD R3, R3, 9.9999999747524270788e-07 ;  /* 0x358637bd03037421 */ /* 0x00ffce0000000000 */
.L_x_12:
[----:B------:R-:W-:-:S04]  /*06b0*/  IMAD R7, R9, UR6, R2 ;  /* 0x0000000609077c24 */ /* 0x000fc8000f8e0202 */
[----:B------:R-:W-:-:S05]  /*06c0*/  IMAD.WIDE R6, R7, 0x4, R4 ;  /* 0x0000000407067825 */ /* 0x000fca00078e0204 */
[----:B------:R-:W2:Y:S01]  /*06d0*/  LDG.E R0, desc[UR8][R6.64] ;  /* 0x0000000806007981 */ /* 0x000ea2000c1e1900 */
[----:B------:R-:W0:Y:S01]  /*06e0*/  MUFU.RCP R8, R3 ;  /* 0x0000000300087308 */ /* 0x000e220000001000 */
[----:B------:R-:W-:Y:S01]  /*06f0*/  BSSY.RECONVERGENT B0, `(.L_x_10) ;  /* 0x000000b000007945 */ /* 0x000fe20003800200 */
[----:B0-----:R-:W-:-:S04]  /*0700*/  FFMA R11, -R3, R8, 1 ;  /* 0x3f800000030b7423 */ /* 0x001fc80000000108 */
[----:B------:R-:W-:Y:S02]  /*0710*/  FFMA R11, R8, R11, R8 ;  /* 0x0000000b080b7223 */ /* 0x000fe40000000008 */
[----:B--2---:R-:W0:Y:S02]  /*0720*/  FCHK P0, R0, R3 ;  /* 0x0000000300007302 */ /* 0x004e240000000000 */
[----:B------:R-:W-:-:S04]  /*0730*/  FFMA R8, R0, R11, RZ ;  /* 0x0000000b00087223 */ /* 0x000fc800000000ff */
[----:B------:R-:W-:-:S04]  /*0740*/  FFMA R10, -R3, R8, R0 ;  /* 0x00000008030a7223 */ /* 0x000fc80000000100 */
[----:B------:R-:W-:Y:S01]  /*0750*/  FFMA R11, R11, R10, R8 ;  /* 0x0000000a0b0b7223 */ /* 0x000fe20000000008 */
[----:B0-----:R-:W-:Y:S06]  /*0760*/  @!P0 BRA `(.L_x_11) ;  /* 0x00000000000c8947 */ /* 0x001fec0003800000 */
[----:B------:R-:W-:-:S07]  /*0770*/  MOV R8, 0x790 ;  /* 0x0000079000087802 */ /* 0x000fce0000000f00 */
[----:B------:R-:W-:Y:S05]  /*0780*/  CALL.REL.NOINC `($__internal_0_$__cuda_sm3x_div_rn_noftz_f32_slowpath) ;  /* 0x00000000001c7944 */ /* 0x000fea0003c00000 */
[----:B------:R-:W-:-:S07]  /*0790*/  IMAD.MOV.U32 R11, RZ, RZ, R0 ;  /* 0x000000ffff0b7224 */ /* 0x000fce00078e0000 */
.L_x_11:
[----:B------:R-:W-:Y:S05]  /*07a0*/  BSYNC.RECONVERGENT B0 ;  /* 0x0000000000007941 */ /* 0x000fea0003800200 */
.L_x_10:
[----:B------:R0:W-:Y:S01]  /*07b0*/  STG.E desc[UR8][R6.64], R11 ;  /* 0x0000000b06007986 */ /* 0x0001e2000c101908 */
[----:B------:R-:W-:-:S04]  /*07c0*/  IADD3 R2, PT, PT, R2, UR7, RZ ;  /* 0x0000000702027c10 */ /* 0x000fc8000fffe0ff */
[----:B------:R-:W-:-:S13]  /*07d0*/  ISETP.GE.AND P0, PT, R2, UR4, PT ;  /* 0x0000000402007c0c */ /* 0x000fda000bf06270 */
[----:B0-----:R-:W-:Y:S05]  /*07e0*/  @!P0 BRA `(.L_x_12) ;  /* 0xfffffffc00b08947 */ /* 0x001fea000383ffff */
[----:B------:R-:W-:Y:S05]  /*07f0*/  EXIT ;  /* 0x000000000000794d */ /* 0x000fea0003800000 */
        .weak           $__internal_0_$__cuda_sm3x_div_rn_noftz_f32_slowpath
        .type           $__internal_0_$__cuda_sm3x_div_rn_noftz_f32_slowpath,@function
        .size           $__internal_0_$__cuda_sm3x_div_rn_noftz_f32_slowpath,(.L_x_29 - $__internal_0_$__cuda_sm3x_div_rn_noftz_f32_slowpath)
$__internal_0_$__cuda_sm3x_div_rn_noftz_f32_slowpath:
[--C-:B------:R-:W-:Y:S01]  /*0800*/  SHF.R.U32.HI R11, RZ, 0x17, R3.reuse ;  /* 0x00000017ff0b7819 */ /* 0x100fe20000011603 */
[----:B------:R-:W-:Y:S01]  /*0810*/  BSSY.RECONVERGENT B1, `(.L_x_13) ;  /* 0x0000064000017945 */ /* 0x000fe20003800200 */
[--C-:B------:R-:W-:Y:S01]  /*0820*/  SHF.R.U32.HI R10, RZ, 0x17, R0.reuse ;  /* 0x00000017ff0a7819 */ /* 0x100fe20000011600 */
[----:B------:R-:W-:Y:S01]  /*0830*/  IMAD.MOV.U32 R12, RZ, RZ, R0 ;  /* 0x000000ffff0c7224 */ /* 0x000fe200078e0000 */
[----:B------:R-:W-:Y:S01]  /*0840*/  LOP3.LUT R11, R11, 0xff, RZ, 0xc0, !PT ;  /* 0x000000ff0b0b7812 */ /* 0x000fe200078ec0ff */
[----:B------:R-:W-:Y:S01]  /*0850*/  IMAD.MOV.U32 R13, RZ, RZ, R3 ;  /* 0x000000ffff0d7224 */ /* 0x000fe200078e0003 */
[----:B------:R-:W-:-:S03]  /*0860*/  LOP3.LUT R16, R10, 0xff, RZ, 0xc0, !PT ;  /* 0x000000ff0a107812 */ /* 0x000fc600078ec0ff */
[----:B------:R-:W-:Y:S02]  /*0870*/  VIADD R14, R11, 0xffffffff ;  /* 0xffffffff0b0e7836 */ /* 0x000fe40000000000 */
[----:B------:R-:W-:-:S03]  /*0880*/  VIADD R15, R16, 0xffffffff ;  /* 0xffffffff100f7836 */ /* 0x000fc60000000000 */
[----:B------:R-:W-:-:S04]  /*0890*/  ISETP.GT.U32.AND P0, PT, R14, 0xfd, PT ;  /* 0x000000fd0e00780c */ /* 0x000fc80003f04070 */
[----:B------:R-:W-:-:S13]  /*08a0*/  ISETP.GT.U32.OR P0, PT, R15, 0xfd, P0 ;  /* 0x000000fd0f00780c */ /* 0x000fda0000704470 */
[----:B------:R-:W-:Y:S01]  /*08b0*/  @!P0 IMAD.MOV.U32 R10, RZ, RZ, RZ ;  /* 0x000000ffff0a8224 */ /* 0x000fe200078e00ff */
[----:B------:R-:W-:Y:S06]  /*08c0*/  @!P0 BRA `(.L_x_14) ;  /* 0x00000000005c8947 */ /* 0x000fec0003800000 */
[----:B------:R-:W-:Y:S02]  /*08d0*/  FSETP.GTU.FTZ.AND P1, PT, |R3|, +INF , PT ;  /* 0x7f8000000300780b */ /* 0x000fe40003f3c200 */
[----:B------:R-:W-:-:S04]  /*08e0*/  FSETP.GTU.FTZ.AND P0, PT, |R0|, +INF , PT ;  /* 0x7f8000000000780b */ /* 0x000fc80003f1c200 */
[----:B------:R-:W-:-:S13]  /*08f0*/  PLOP3.LUT P0, PT, P0, P1, PT, 0xf8, 0x8f ;  /* 0x00000000008f781c */ /* 0x000fda0000703f70 */
[----:B------:R-:W-:Y:S05]  /*0900*/  @P0 BRA `(.L_x_15) ;  /* 0x00000004004c0947 */ /* 0x000fea0003800000 */
[----:B------:R-:W-:-:S13]  /*0910*/  LOP3.LUT P0, RZ, R13, 0x7fffffff, R12, 0xc8, !PT ;  /* 0x7fffffff0dff7812 */ /* 0x000fda000780c80c */
[----:B------:R-:W-:Y:S05]  /*0920*/  @!P0 BRA `(.L_x_16) ;  /* 0x00000004003c8947 */ /* 0x000fea0003800000 */
[C---:B------:R-:W-:Y:S02]  /*0930*/  FSETP.NEU.FTZ.AND P2, PT, |R0|.reuse, +INF , PT ;  /* 0x7f8000000000780b */ /* 0x040fe40003f5d200 */
[----:B------:R-:W-:Y:S02]  /*0940*/  FSETP.NEU.FTZ.AND P1, PT, |R3|, +INF , PT ;  /* 0x7f8000000300780b */ /* 0x000fe40003f3d200 */
[----:B------:R-:W-:-:S11]  /*0950*/  FSETP.NEU.FTZ.AND P0, PT, |R0|, +INF , PT ;  /* 0x7f8000000000780b */ /* 0x000fd60003f1d200 */
[----:B------:R-:W-:Y:S05]  /*0960*/  @!P1 BRA !P2, `(.L_x_16) ;  /* 0x00000004002c9947 */ /* 0x000fea0005000000 */
[----:B------:R-:W-:-:S04]  /*0970*/  LOP3.LUT P2, RZ, R12, 0x7fffffff, RZ, 0xc0, !PT ;  /* 0x7fffffff0cff7812 */ /* 0x000fc8000784c0ff */
[----:B------:R-:W-:-:S13]  /*0980*/  PLOP3.LUT P1, PT, P1, P2, PT, 0x2f, 0xf2 ;  /* 0x0000000000f2781c */ /* 0x000fda0000f24577 */
[----:B------:R-:W-:Y:S05]  /*0990*/  @P1 BRA `(.L_x_17) ;  /* 0x0000000400181947 */ /* 0x000fea0003800000 */
[----:B------:R-:W-:-:S04]  /*09a0*/  LOP3.LUT P1, RZ, R13, 0x7fffffff, RZ, 0xc0, !PT ;  /* 0x7fffffff0dff7812 */ /* 0x000fc8000782c0ff */
[----:B------:R-:W-:-:S13]  /*09b0*/  PLOP3.LUT P0, PT, P0, P1, PT, 0x2f, 0xf2 ;  /* 0x0000000000f2781c */ /* 0x000fda0000702577 */
[----:B------:R-:W-:Y:S05]  /*09c0*/  @P0 BRA `(.L_x_18) ;  /* 0x0000000400000947 */ /* 0x000fea0003800000 */
[----:B------:R-:W-:Y:S02]  /*09d0*/  ISETP.GE.AND P0, PT, R15, RZ, PT ;  /* 0x000000ff0f00720c */ /* 0x000fe40003f06270 */
[----:B------:R-:W-:-:S11]  /*09e0*/  ISETP.GE.AND P1, PT, R14, RZ, PT ;  /* 0x000000ff0e00720c */ /* 0x000fd60003f26270 */
[----:B------:R-:W-:Y:S01]  /*09f0*/  @P0 MOV R10, RZ ;  /* 0x000000ff000a0202 */ /* 0x000fe20000000f00 */
[----:B------:R-:W-:Y:S02]  /*0a00*/  @!P0 IMAD.MOV.U32 R10, RZ, RZ, -0x40 ;  /* 0xffffffc0ff0a8424 */ /* 0x000fe400078e00ff */
[----:B------:R-:W-:Y:S01]  /*0a10*/  @!P0 FFMA R12, R0, 1.84467440737095516160e+19, RZ ;  /* 0x5f800000000c8823 */ /* 0x000fe200000000ff */
[----:B------:R-:W-:Y:S01]  /*0a20*/  @!P1 FFMA R13, R3, 1.84467440737095516160e+19, RZ ;  /* 0x5f800000030d9823 */ /* 0x000fe200000000ff */
[----:B------:R-:W-:-:S07]  /*0a30*/  @!P1 VIADD R10, R10, 0x40 ;  /* 0x000000400a0a9836 */ /* 0x000fce0000000000 */
.L_x_14:
[----:B------:R-:W-:Y:S01]  /*0a40*/  LEA R0, R11, 0xc0800000, 0x17 ;  /* 0xc08000000b007811 */ /* 0x000fe200078eb8ff */
[----:B------:R-:W-:Y:S04]  /*0a50*/  BSSY.RECONVERGENT B2, `(.L_x_19) ;  /* 0x0000036000027945 */ /* 0x000fe80003800200 */
[----:B------:R-:W-:Y:S02]  /*0a60*/  IMAD.IADD R14, R13, 0x1, -R0 ;  /* 0x000000010d0e7824 */ /* 0x000fe400078e0a00 */
[----:B------:R-:W-:Y:S02]  /*0a70*/  VIADD R13, R16, 0xffffff81 ;  /* 0xffffff81100d7836 */ /* 0x000fe40000000000 */
[----:B------:R-:W0:Y:S01]  /*0a80*/  MUFU.RCP R15, R14 ;  /* 0x0000000e000f7308 */ /* 0x000e220000001000 */
[----:B------:R-:W-:Y:S01]  /*0a90*/  FADD.FTZ R17, -R14, -RZ ;  /* 0x800000ff0e117221 */ /* 0x000fe20000010100 */
[C---:B------:R-:W-:Y:S01]  /*0aa0*/  IMAD R0, R13.reuse, -0x800000, R12 ;  /* 0xff8000000d007824 */ /* 0x040fe200078e020c */
[----:B------:R-:W-:-:S04]  /*0ab0*/  IADD3 R13, PT, PT, R13, 0x7f, -R11 ;  /* 0x0000007f0d0d7810 */ /* 0x000fc80007ffe80b */
[----:B------:R-:W-:Y:S01]  /*0ac0*/  IADD3 R13, PT, PT, R13, R10, RZ ;  /* 0x0000000a0d0d7210 */ /* 0x000fe20007ffe0ff */
[----:B0-----:R-:W-:-:S04]  /*0ad0*/  FFMA R16, R15, R17, 1 ;  /* 0x3f8000000f107423 */ /* 0x001fc80000000011 */
[----:B------:R-:W-:-:S04]  /*0ae0*/  FFMA R19, R15, R16, R15 ;  /* 0x000000100f137223 */ /* 0x000fc8000000000f */
[----:B------:R-:W-:-:S04]  /*0af0*/  FFMA R12, R0, R19, RZ ;  /* 0x00000013000c7223 */ /* 0x000fc800000000ff */
[----:B------:R-:W-:-:S04]  /*0b00*/  FFMA R15, R17, R12, R0 ;  /* 0x0000000c110f7223 */ /* 0x000fc80000000000 */
[----:B------:R-:W-:-:S04]  /*0b10*/  FFMA R16, R19, R15, R12 ;  /* 0x0000000f13107223 */ /* 0x000fc8000000000c */
[----:B------:R-:W-:-:S04]  /*0b20*/  FFMA R17, R17, R16, R0 ;  /* 0x0000001011117223 */ /* 0x000fc80000000000 */
[----:B------:R-:W-:-:S05]  /*0b30*/  FFMA R0, R19, R17, R16 ;  /* 0x0000001113007223 */ /* 0x000fca0000000010 */
[----:B------:R-:W-:-:S04]  /*0b40*/  SHF.R.U32.HI R11, RZ, 0x17, R0 ;  /* 0x00000017ff0b7819 */ /* 0x000fc80000011600 */
[----:B------:R-:W-:-:S05]  /*0b50*/  LOP3.LUT R11, R11, 0xff, RZ, 0xc0, !PT ;  /* 0x000000ff0b0b7812 */ /* 0x000fca00078ec0ff */
[----:B------:R-:W-:-:S04]  /*0b60*/  IMAD.IADD R14, R11, 0x1, R13 ;  /* 0x000000010b0e7824 */ /* 0x000fc800078e020d */
[----:B------:R-:W-:-:S05]  /*0b70*/  VIADD R10, R14, 0xffffffff ;  /* 0xffffffff0e0a7836 */ /* 0x000fca0000000000 */
[----:B------:R-:W-:-:S13]  /*0b80*/  ISETP.GE.U32.AND P0, PT, R10, 0xfe, PT ;  /* 0x000000fe0a00780c */ /* 0x000fda0003f06070 */
[----:B------:R-:W-:Y:S05]  /*0b90*/  @!P0 BRA `(.L_x_20) ;  /* 0x0000000000808947 */ /* 0x000fea0003800000 */
[----:B------:R-:W-:-:S13]  /*0ba0*/  ISETP.GT.AND P0, PT, R14, 0xfe, PT ;  /* 0x000000fe0e00780c */ /* 0x000fda0003f04270 */
[----:B------:R-:W-:Y:S05]  /*0bb0*/  @P0 BRA `(.L_x_21) ;  /* 0x00000000006c0947 */ /* 0x000fea0003800000 */
[----:B------:R-:W-:-:S13]  /*0bc0*/  ISETP.GE.AND P0, PT, R14, 0x1, PT ;  /* 0x000000010e00780c */ /* 0x000fda0003f06270 */
[----:B------:R-:W-:Y:S05]  /*0bd0*/  @P0 BRA `(.L_x_22) ;  /* 0x0000000000740947 */ /* 0x000fea0003800000 */
[----:B------:R-:W-:Y:S02]  /*0be0*/  ISETP.GE.AND P0, PT, R14, -0x18, PT ;  /* 0xffffffe80e00780c */ /* 0x000fe40003f06270 */
[----:B------:R-:W-:-:S11]  /*0bf0*/  LOP3.LUT R0, R0, 0x80000000, RZ, 0xc0, !PT ;  /* 0x8000000000007812 */ /* 0x000fd600078ec0ff */
[----:B------:R-:W-:Y:S05]  /*0c00*/  @!P0 BRA `(.L_x_22) ;  /* 0x0000000000688947 */ /* 0x000fea0003800000 */
[CCC-:B------:R-:W-:Y:S01]  /*0c10*/  FFMA.RZ R10, R19.reuse, R17.reuse, R16.reuse ;  /* 0x00000011130a7223 */ /* 0x1c0fe2000000c010 */
[C---:B------:R-:W-:Y:S02]  /*0c20*/  VIADD R13, R14.reuse, 0x20 ;  /* 0x000000200e0d7836 */ /* 0x040fe40000000000 */
[CCC-:B------:R-:W-:Y:S01]  /*0c30*/  FFMA.RM R11, R19.reuse, R17.reuse, R16.reuse ;  /* 0x00000011130b7223 */ /* 0x1c0fe20000004010 */
[----:B------:R-:W-:Y:S02]  /*0c40*/  ISETP.NE.AND P2, PT, R14, RZ, PT ;  /* 0x000000ff0e00720c */ /* 0x000fe40003f45270 */
[----:B------:R-:W-:Y:S01]  /*0c50*/  LOP3.LUT R12, R10, 0x7fffff, RZ, 0xc0, !PT ;  /* 0x007fffff0a0c7812 */ /* 0x000fe200078ec0ff */
[----:B------:R-:W-:Y:S01]  /*0c60*/  FFMA.RP R10, R19, R17, R16 ;  /* 0x00000011130a7223 */ /* 0x000fe20000008010 */
[----:B------:R-:W-:Y:S01]  /*0c70*/  ISETP.NE.AND P1, PT, R14, RZ, PT ;  /* 0x000000ff0e00720c */ /* 0x000fe20003f25270 */
[----:B------:R-:W-:Y:S01]  /*0c80*/  IMAD.MOV R14, RZ, RZ, -R14 ;  /* 0x000000ffff0e7224 */ /* 0x000fe200078e0a0e */
[----:B------:R-:W-:-:S02]  /*0c90*/  LOP3.LUT R12, R12, 0x800000, RZ, 0xfc, !PT ;  /* 0x008000000c0c7812 */ /* 0x000fc400078efcff */
[----:B------:R-:W-:Y:S02]  /*0ca0*/  FSETP.NEU.FTZ.AND P0, PT, R10, R11, PT ;  /* 0x0000000b0a00720b */ /* 0x000fe40003f1d000 */
[----:B------:R-:W-:Y:S02]  /*0cb0*/  SHF.L.U32 R13, R12, R13, RZ ;  /* 0x0000000d0c0d7219 */ /* 0x000fe400000006ff */
[----:B------:R-:W-:Y:S02]  /*0cc0*/  SEL R11, R14, RZ, P2 ;  /* 0x000000ff0e0b7207 */ /* 0x000fe40001000000 */
[----:B------:R-:W-:Y:S02]  /*0cd0*/  ISETP.NE.AND P1, PT, R13, RZ, P1 ;  /* 0x000000ff0d00720c */ /* 0x000fe40000f25270 */
[----:B------:R-:W-:Y:S02]  /*0ce0*/  SHF.R.U32.HI R11, RZ, R11, R12 ;  /* 0x0000000bff0b7219 */ /* 0x000fe4000001160c */
[----:B------:R-:W-:-:S02]  /*0cf0*/  PLOP3.LUT P0, PT, P0, P1, PT, 0xf8, 0x8f ;  /* 0x00000000008f781c */ /* 0x000fc40000703f70 */
[----:B------:R-:W-:Y:S02]  /*0d00*/  SHF.R.U32.HI R13, RZ, 0x1, R11 ;  /* 0x00000001ff0d7819 */ /* 0x000fe4000001160b */
[----:B------:R-:W-:-:S04]  /*0d10*/  SEL R10, RZ, 0x1, !P0 ;  /* 0x00000001ff0a7807 */ /* 0x000fc80004000000 */
[----:B------:R-:W-:-:S04]  /*0d20*/  LOP3.LUT R10, R10, 0x1, R13, 0xf8, !PT ;  /* 0x000000010a0a7812 */ /* 0x000fc800078ef80d */
[----:B------:R-:W-:-:S04]  /*0d30*/  LOP3.LUT R10, R10, R11, RZ, 0xc0, !PT ;  /* 0x0000000b0a0a7212 */ /* 0x000fc800078ec0ff */
[----:B------:R-:W-:-:S04]  /*0d40*/  IADD3 R13, PT, PT, R13, R10, RZ ;  /* 0x0000000a0d0d7210 */ /* 0x000fc80007ffe0ff */
[----:B------:R-:W-:Y:S01]  /*0d50*/  LOP3.LUT R0, R13, R0, RZ, 0xfc, !PT ;  /* 0x000000000d007212 */ /* 0x000fe200078efcff */
[----:B------:R-:W-:Y:S06]  /*0d60*/  BRA `(.L_x_22) ;  /* 0x0000000000107947 */ /* 0x000fec0003800000 */
.L_x_21:
[----:B------:R-:W-:-:S04]  /*0d70*/  LOP3.LUT R0, R0, 0x80000000, RZ, 0xc0, !PT ;  /* 0x8000000000007812 */ /* 0x000fc800078ec0ff */
[----:B------:R-:W-:Y:S01]  /*0d80*/  LOP3.LUT R0, R0, 0x7f800000, RZ, 0xfc, !PT ;  /* 0x7f80000000007812 */ /* 0x000fe200078efcff */
[----:B------:R-:W-:Y:S06]  /*0d90*/  BRA `(.L_x_22) ;  /* 0x0000000000047947 */ /* 0x000fec0003800000 */
.L_x_20:
[----:B------:R-:W-:-:S07]  /*0da0*/  IMAD R0, R13, 0x800000, R0 ;  /* 0x008000000d007824 */ /* 0x000fce00078e0200 */
.L_x_22:
[----:B------:R-:W-:Y:S05]  /*0db0*/  BSYNC.RECONVERGENT B2 ;  /* 0x0000000000027941 */ /* 0x000fea0003800200 */
.L_x_19:
[----:B------:R-:W-:Y:S05]  /*0dc0*/  BRA `(.L_x_23) ;  /* 0x0000000000207947 */ /* 0x000fea0003800000 */
.L_x_18:
[----:B------:R-:W-:-:S04]  /*0dd0*/  LOP3.LUT R0, R13, 0x80000000, R12, 0x48, !PT ;  /* 0x800000000d007812 */ /* 0x000fc800078e480c */
[----:B------:R-:W-:Y:S01]  /*0de0*/  LOP3.LUT R0, R0, 0x7f800000, RZ, 0xfc, !PT ;  /* 0x7f80000000007812 */ /* 0x000fe200078efcff */
[----:B------:R-:W-:Y:S06]  /*0df0*/  BRA `(.L_x_23) ;  /* 0x0000000000147947 */ /* 0x000fec0003800000 */
.L_x_17:
[----:B------:R-:W-:Y:S01]  /*0e00*/  LOP3.LUT R0, R13, 0x80000000, R12, 0x48, !PT ;  /* 0x800000000d007812 */ /* 0x000fe200078e480c */
[----:B------:R-:W-:Y:S06]  /*0e10*/  BRA `(.L_x_23) ;  /* 0x00000000000c7947 */ /* 0x000fec0003800000 */
.L_x_16:
[----:B------:R-:W0:Y:S01]  /*0e20*/  MUFU.RSQ R0, -QNAN ;  /* 0xffc0000000007908 */ /* 0x000e220000001400 */
[----:B------:R-:W-:Y:S05]  /*0e30*/  BRA `(.L_x_23) ;  /* 0x0000000000047947 */ /* 0x000fea0003800000 */
.L_x_15:
[----:B------:R-:W-:-:S07]  /*0e40*/  FADD.FTZ R0, R0, R3 ;  /* 0x0000000300007221 */ /* 0x000fce0000010000 */
.L_x_23:
[----:B------:R-:W-:Y:S05]  /*0e50*/  BSYNC.RECONVERGENT B1 ;  /* 0x0000000000017941 */ /* 0x000fea0003800200 */
.L_x_13:
[----:B------:R-:W-:Y:S02]  /*0e60*/  IMAD.MOV.U32 R10, RZ, RZ, R8 ;  /* 0x000000ffff0a7224 */ /* 0x000fe400078e0008 */
[----:B------:R-:W-:-:S04]  /*0e70*/  IMAD.MOV.U32 R11, RZ, RZ, 0x0 ;  /* 0x00000000ff0b7424 */ /* 0x000fc800078e00ff */
[----:B0-----:R-:W-:Y:S05]  /*0e80*/  RET.REL.NODEC R10 `(_Z18softmax_row_kernelPfiif) ;  /* 0xfffffff00a5c7950 */ /* 0x001fea0003c3ffff */
.L_x_24:
[----:B------:R-:W-:-:S00]  /*0e90*/  BRA `(.L_x_24) ;  /* 0xfffffffc00fc7947 */ /* 0x000fc0000383ffff */
[----:B------:R-:W-:-:S00]  /*0ea0*/  NOP ;  /* 0x0000000000007918 */ /* 0x000fc00000000000 */
        /* <DEDUP_REMOVED lines=13> */
.L_x_29:


//--------------------- .text._Z18matrixMulti_kernelPKfS0_Pfiii --------------------------
	.section	.text._Z18matrixMulti_kernelPKfS0_Pfiii,"ax",@progbits
	.align	128
        .global         _Z18matrixMulti_kernelPKfS0_Pfiii
        .type           _Z18matrixMulti_kernelPKfS0_Pfiii,@function
        .size           _Z18matrixMulti_kernelPKfS0_Pfiii,(.L_x_31 - _Z18matrixMulti_kernelPKfS0_Pfiii)
        .other          _Z18matrixMulti_kernelPKfS0_Pfiii,@"STO_CUDA_ENTRY STV_DEFAULT"
_Z18matrixMulti_kernelPKfS0_Pfiii:
.text._Z18matrixMulti_kernelPKfS0_Pfiii:
[----:B------:R-:W-:Y:S01]  /*0000*/  LDC R1, c[0x0][0x37c] ;  /* 0x0000df00ff017b82 */ /* 0x000fe20000000800 */
[----:B------:R-:W0:Y:S01]  /*0010*/  S2R R2, SR_CTAID.Y ;  /* 0x0000000000027919 */ /* 0x000e220000002600 */
[----:B------:R-:W1:Y:S01]  /*0020*/  LDCU UR10, c[0x0][0x3a0] ;  /* 0x00007400ff0a77ac */ /* 0x000e620008000800 */
[----:B------:R-:W-:Y:S01]  /*0030*/  HFMA2 R21, -RZ, RZ, 0, 0 ;  /* 0x00000000ff157431 */ /* 0x000fe200000001ff */
[----:B------:R-:W0:Y:S01]  /*0040*/  S2R R0, SR_TID.Y ;  /* 0x0000000000007919 */ /* 0x000e220000002200 */
[----:B------:R-:W2:Y:S01]  /*0050*/  LDCU.64 UR8, c[0x0][0x358] ;  /* 0x00006b00ff0877ac */ /* 0x000ea20008000a00 */
[----:B------:R-:W3:Y:S01]  /*0060*/  S2R R4, SR_CTAID.X ;  /* 0x0000000000047919 */ /* 0x000ee20000002500 */
[----:B------:R-:W3:Y:S01]  /*0070*/  S2R R13, SR_TID.X ;  /* 0x00000000000d7919 */ /* 0x000ee20000002100 */
[----:B-1----:R-:W-:Y:S01]  /*0080*/  UISETP.GE.AND UP0, UPT, UR10, 0x1, UPT ;  /* 0x000000010a00788c */ /* 0x002fe2000bf06270 */
[----:B0-----:R-:W-:Y:S02]  /*0090*/  LEA R2, R2, R0, 0x4 ;  /* 0x0000000002027211 */ /* 0x001fe400078e20ff */
[----:B---3--:R-:W-:-:S06]  /*00a0*/  LEA R3, R4, R13, 0x4 ;  /* 0x0000000d04037211 */ /* 0x008fcc00078e20ff */
[----:B--2---:R-:W-:Y:S05]  /*00b0*/  BRA.U !UP0, `(.L_x_25) ;  /* 0x00000005083c7547 */ /* 0x004fea000b800000 */
[----:B------:R-:W0:Y:S01]  /*00c0*/  S2UR UR7, SR_CgaCtaId ;  /* 0x00000000000779c3 */ /* 0x000e220000008800 */
[----:B------:R-:W1:Y:S01]  /*00d0*/  LDCU UR11, c[0x0][0x39c] ;  /* 0x00007380ff0b77ac */ /* 0x000e620008000800 */
[----:B------:R-:W-:Y:S01]  /*00e0*/  MOV R21, RZ ;  /* 0x000000ff00157202 */ /* 0x000fe20000000f00 */
[----:B------:R-:W-:Y:S01]  /*00f0*/  IMAD R12, R2, UR10, R13 ;  /* 0x0000000a020c7c24 */ /* 0x000fe2000f8e020d */
[----:B------:R-:W-:Y:S01]  /*0100*/  UMOV UR5, 0x400 ;  /* 0x0000040000057882 */ /* 0x000fe20000000000 */
[----:B------:R-:W-:-:S03]  /*0110*/  UIADD3 UR4, UPT, UPT, UR10, 0xf, URZ ;  /* 0x0000000f0a047890 */ /* 0x000fc6000fffe0ff */
[----:B------:R-:W2:Y:S01]  /*0120*/  LDC R14, c[0x0][0x39c] ;  /* 0x0000e700ff0e7b82 */ /* 0x000ea20000000800 */
[----:B------:R-:W-:Y:S02]  /*0130*/  UIADD3 UR6, UPT, UPT, UR5, 0x400, URZ ;  /* 0x0000040005067890 */ /* 0x000fe4000fffe0ff */
[----:B------:R-:W-:Y:S01]  /*0140*/  USHF.R.U32.HI UR4, URZ, 0x4, UR4 ;  /* 0x00000004ff047899 */ /* 0x000fe20008011604 */
[----:B------:R-:W3:Y:S01]  /*0150*/  LDCU UR13, c[0x0][0x3a0] ;  /* 0x00007400ff0d77ac */ /* 0x000ee20008000800 */
[----:B------:R-:W4:Y:S01]  /*0160*/  LDCU UR12, c[0x0][0x398] ;  /* 0x00007300ff0c77ac */ /* 0x000f220008000800 */
[----:B-1----:R-:W-:Y:S01]  /*0170*/  IMAD R19, R0, UR11, R13 ;  /* 0x0000000b00137c24 */ /* 0x002fe2000f8e020d */
[----:B------:R-:W-:Y:S02]  /*0180*/  UIADD3 UR4, UPT, UPT, -UR4, URZ, URZ ;  /* 0x000000ff04047290 */ /* 0x000fe4000fffe1ff */
[----:B0-----:R-:W-:Y:S02]  /*0190*/  ULEA UR5, UR7, UR5, 0x18 ;  /* 0x0000000507057291 */ /* 0x001fe4000f8ec0ff */
[----:B------:R-:W-:Y:S01]  /*01a0*/  LEA R19, R4, R19, 0x4 ;  /* 0x0000001304137211 */ /* 0x000fe200078e20ff */
[----:B------:R-:W-:-:S03]  /*01b0*/  ULEA UR6, UR7, UR6, 0x18 ;  /* 0x0000000607067291 */ /* 0x000fc6000f8ec0ff */
[----:B------:R-:W-:-:S03]  /*01c0*/  LEA R16, R0, UR5, 0x6 ;  /* 0x0000000500107c11 */ /* 0x000fc6000f8e30ff */
[C---:B------:R-:W-:Y:S02]  /*01d0*/  LEA R17, R13.reuse, UR6, 0x2 ;  /* 0x000000060d117c11 */ /* 0x040fe4000f8e10ff */
[----:B------:R-:W-:Y:S02]  /*01e0*/  LEA R18, R13, R16, 0x2 ;  /* 0x000000100d127211 */ /* 0x000fe400078e10ff */
[----:B---34-:R-:W-:-:S07]  /*01f0*/  LEA R15, R0, R17, 0x6 ;  /* 0x00000011000f7211 */ /* 0x018fce00078e30ff */
.L_x_26:
[----:B------:R-:W-:Y:S01]  /*0200*/  ISETP.GE.U32.AND P1, PT, R13, UR13, PT ;  /* 0x0000000d0d007c0c */ /* 0x000fe2000bf26070 */
[----:B------:R-:W-:Y:S01]  /*0210*/  HFMA2 R22, -RZ, RZ, 0, 0 ;  /* 0x00000000ff167431 */ /* 0x000fe200000001ff */
[----:B------:R-:W-:Y:S02]  /*0220*/  ISETP.GE.U32.AND P0, PT, R0, UR13, PT ;  /* 0x0000000d00007c0c */ /* 0x000fe4000bf06070 */
[----:B------:R-:W-:Y:S02]  /*0230*/  ISETP.GE.OR P1, PT, R2, UR12, P1 ;  /* 0x0000000c02007c0c */ /* 0x000fe40008f26670 */
[----:B--2---:R-:W-:Y:S02]  /*0240*/  ISETP.GE.OR P0, PT, R3, R14, P0 ;  /* 0x0000000e0300720c */ /* 0x004fe40000706670 */
[----:B------:R-:W-:-:S09]  /*0250*/  MOV R29, RZ ;  /* 0x000000ff001d7202 */ /* 0x000fd20000000f00 */
[----:B------:R-:W0:Y:S08]  /*0260*/  @!P1 LDC.64 R6, c[0x0][0x380] ;  /* 0x0000e000ff069b82 */ /* 0x000e300000000a00 */
[----:B------:R-:W1:Y:S01]  /*0270*/  @!P0 LDC.64 R4, c[0x0][0x388] ;  /* 0x0000e200ff048b82 */ /* 0x000e620000000a00 */
[----:B0-----:R-:W-:-:S05]  /*0280*/  @!P1 IMAD.WIDE.U32 R6, R12, 0x4, R6 ;  /* 0x000000040c069825 */ /* 0x001fca00078e0006 */
[----:B------:R-:W2:Y:S01]  /*0290*/  @!P1 LDG.E R29, desc[UR8][R6.64] ;  /* 0x00000008061d9981 */ /* 0x000ea2000c1e1900 */
[----:B-1----:R-:W-:-:S05]  /*02a0*/  @!P0 IMAD.WIDE.U32 R24, R19, 0x4, R4 ;  /* 0x0000000413188825 */ /* 0x002fca00078e0004 */
[----:B------:R-:W3:Y:S01]  /*02b0*/  @!P0 LDG.E R22, desc[UR8][R24.64] ;  /* 0x0000000818168981 */ /* 0x000ee2000c1e1900 */
[----:B------:R-:W-:-:S04]  /*02c0*/  UIADD3 UR4, UPT, UPT, UR4, 0x1, URZ ;  /* 0x0000000104047890 */ /* 0x000fc8000fffe0ff */
[----:B------:R-:W-:Y:S01]  /*02d0*/  UISETP.NE.AND UP0, UPT, UR4, URZ, UPT ;  /* 0x000000ff0400728c */ /* 0x000fe2000bf05270 */
[----:B------:R-:W-:Y:S02]  /*02e0*/  IADD3 R0, PT, PT, R0, 0x10, RZ ;  /* 0x0000001000007810 */ /* 0x000fe40007ffe0ff */
[----:B------:R-:W-:Y:S02]  /*02f0*/  IADD3 R13, PT, PT, R13, 0x10, RZ ;  /* 0x000000100d0d7810 */ /* 0x000fe40007ffe0ff */
[----:B------:R-:W-:Y:S02]  /*0300*/  IADD3 R12, PT, PT, R12, 0x10, RZ ;  /* 0x000000100c0c7810 */ /* 0x000fe40007ffe0ff */
[----:B------:R-:W-:Y:S01]  /*0310*/  LEA R19, R14, R19, 0x4 ;  /* 0x000000130e137211 */ /* 0x000fe200078e20ff */
[----:B--2---:R-:W-:Y:S04]  /*0320*/  STS [R18], R29 ;  /* 0x0000001d12007388 */ /* 0x004fe80000000800 */
[----:B---3--:R-:W-:Y:S01]  /*0330*/  STS [R15], R22 ;  /* 0x000000160f007388 */ /* 0x008fe20000000800 */
[----:B------:R-:W-:Y:S06]  /*0340*/  BAR.SYNC.DEFER_BLOCKING 0x0 ;  /* 0x0000000000007b1d */ /* 0x000fec0000010000 */
[----:B------:R-:W-:Y:S04]  /*0350*/  LDS R28, [R17] ;  /* 0x00000000111c7984 */ /* 0x000fe80000000800 */
[----:B------:R-:W0:Y:S04]  /*0360*/  LDS.128 R8, [R16] ;  /* 0x0000000010087984 */ /* 0x000e280000000c00 */
[----:B------:R-:W1:Y:S04]  /*0370*/  LDS R29, [R17+0x40] ;  /* 0x00004000111d7984 */ /* 0x000e680000000800 */
[----:B------:R-:W2:Y:S04]  /*0380*/  LDS R27, [R17+0x80] ;  /* 0x00008000111b7984 */ /* 0x000ea80000000800 */
[----:B------:R-:W3:Y:S04]  /*0390*/  LDS R26, [R17+0xc0] ;  /* 0x0000c000111a7984 */ /* 0x000ee80000000800 */
[----:B------:R-:W-:Y:S04]  /*03a0*/  LDS R23, [R17+0x100] ;  /* 0x0001000011177984 */ /* 0x000fe80000000800 */
[----:B------:R-:W4:Y:S04]  /*03b0*/  LDS.128 R4, [R16+0x10] ;  /* 0x0000100010047984 */ /* 0x000f280000000c00 */
[----:B------:R-:W5:Y:S04]  /*03c0*/  LDS R20, [R17+0x140] ;  /* 0x0001400011147984 */ /* 0x000f680000000800 */
[----:B------:R-:W5:Y:S04]  /*03d0*/  LDS R25, [R17+0x180] ;  /* 0x0001800011197984 */ /* 0x000f680000000800 */
[----:B------:R-:W5:Y:S04]  /*03e0*/  LDS R22, [R17+0x1c0] ;  /* 0x0001c00011167984 */ /* 0x000f680000000800 */
[----:B------:R-:W-:Y:S01]  /*03f0*/  LDS R24, [R17+0x240] ;  /* 0x0002400011187984 */ /* 0x000fe20000000800 */
[----:B0-----:R-:W-:-:S03]  /*0400*/  FFMA R8, R8, R28, R21 ;  /* 0x0000001c08087223 */ /* 0x001fc60000000015 */
[----:B------:R-:W-:Y:S01]  /*0410*/  LDS R21, [R17+0x200] ;  /* 0x0002000011157984 */ /* 0x000fe20000000800 */
[----:B-1----:R-:W-:-:S04]  /*0420*/  FFMA R8, R29, R9, R8 ;  /* 0x000000091d087223 */ /* 0x002fc80000000008 */
[----:B--2---:R-:W-:-:S04]  /*0430*/  FFMA R27, R27, R10, R8 ;  /* 0x0000000a1b1b7223 */ /* 0x004fc80000000008 */
[----:B---3--:R-:W-:Y:S02]  /*0440*/  FFMA R27, R26, R11, R27 ;  /* 0x0000000b1a1b7223 */ /* 0x008fe4000000001b */
[----:B------:R-:W0:Y:S02]  /*0450*/  LDS.128 R8, [R16+0x20] ;  /* 0x0000200010087984 */ /* 0x000e240000000c00 */
[----:B----4-:R-:W-:-:S04]  /*0460*/  FFMA R23, R4, R23, R27 ;  /* 0x0000001704177223 */ /* 0x010fc8000000001b */
[----:B-----5:R-:W-:Y:S02]  /*0470*/  FFMA R20, R20, R5, R23 ;  /* 0x0000000514147223 */ /* 0x020fe40000000017 */
[----:B------:R-:W1:Y:S02]  /*0480*/  LDS R23, [R17+0x280] ;  /* 0x0002800011177984 */ /* 0x000e640000000800 */
[----:B------:R-:W-:Y:S02]  /*0490*/  FFMA R25, R25, R6, R20 ;  /* 0x0000000619197223 */ /* 0x000fe40000000014 */
[----:B------:R-:W2:Y:S02]  /*04a0*/  LDS R20, [R17+0x2c0] ;  /* 0x0002c00011147984 */ /* 0x000ea40000000800 */
[----:B------:R-:W-:Y:S02]  /*04b0*/  FFMA R27, R22, R7, R25 ;  /* 0x00000007161b7223 */ /* 0x000fe40000000019 */
[----:B------:R-:W-:Y:S04]  /*04c0*/  LDS R25, [R17+0x300] ;  /* 0x0003000011197984 */ /* 0x000fe80000000800 */
[----:B------:R-:W3:Y:S04]  /*04d0*/  LDS.128 R4, [R16+0x30] ;  /* 0x0000300010047984 */ /* 0x000ee80000000c00 */
[----:B------:R-:W4:Y:S01]  /*04e0*/  LDS R22, [R17+0x340] ;  /* 0x0003400011167984 */ /* 0x000f220000000800 */
[----:B0-----:R-:W-:-:S03]  /*04f0*/  FFMA R27, R8, R21, R27 ;  /* 0x00000015081b7223 */ /* 0x001fc6000000001b */
[----:B------:R-:W0:Y:S04]  /*0500*/  LDS R21, [R17+0x380] ;  /* 0x0003800011157984 */ /* 0x000e280000000800 */
[----:B------:R-:W5:Y:S01]  /*0510*/  LDS R8, [R17+0x3c0] ;  /* 0x0003c00011087984 */ /* 0x000f620000000800 */
[----:B------:R-:W-:-:S04]  /*0520*/  FFMA R24, R24, R9, R27 ;  /* 0x0000000918187223 */ /* 0x000fc8000000001b */
[----:B-1----:R-:W-:-:S04]  /*0530*/  FFMA R23, R23, R10, R24 ;  /* 0x0000000a17177223 */ /* 0x002fc80000000018 */
[----:B--2---:R-:W-:-:S04]  /*0540*/  FFMA R11, R20, R11, R23 ;  /* 0x0000000b140b7223 */ /* 0x004fc80000000017 */
[----:B---3--:R-:W-:-:S04]  /*0550*/  FFMA R11, R4, R25, R11 ;  /* 0x00000019040b7223 */ /* 0x008fc8000000000b */
[----:B----4-:R-:W-:-:S04]  /*0560*/  FFMA R22, R22, R5, R11 ;  /* 0x0000000516167223 */ /* 0x010fc8000000000b */
[----:B0-----:R-:W-:-:S04]  /*0570*/  FFMA R21, R21, R6, R22 ;  /* 0x0000000615157223 */ /* 0x001fc80000000016 */
[----:B-----5:R-:W-:Y:S01]  /*0580*/  FFMA R21, R8, R7, R21 ;  /* 0x0000000708157223 */ /* 0x020fe20000000015 */
[----:B------:R-:W-:Y:S06]  /*0590*/  BAR.SYNC.DEFER_BLOCKING 0x0 ;  /* 0x0000000000007b1d */ /* 0x000fec0000010000 */
[----:B------:R-:W-:Y:S05]  /*05a0*/  BRA.U UP0, `(.L_x_26) ;  /* 0xfffffffd00147547 */ /* 0x000fea000b83ffff */
.L_x_25:
[----:B------:R-:W0:Y:S02]  /*05b0*/  LDCU.64 UR4, c[0x0][0x398] ;  /* 0x00007300ff0477ac */ /* 0x000e240008000a00 */
[----:B0-----:R-:W-:-:S04]  /*05c0*/  ISETP.GE.AND P0, PT, R3, UR5, PT ;  /* 0x0000000503007c0c */ /* 0x001fc8000bf06270 */
[----:B------:R-:W-:-:S13]  /*05d0*/  ISETP.GE.OR P0, PT, R2, UR4, P0 ;  /* 0x0000000402007c0c */ /* 0x000fda0008706670 */
[----:B------:R-:W-:Y:S05]  /*05e0*/  @P0 EXIT ;  /* 0x000000000000094d */ /* 0x000fea0003800000 */
[----:B------:R-:W0:Y:S01]  /*05f0*/  LDC.64 R4, c[0x0][0x390] ;  /* 0x0000e400ff047b82 */ /* 0x000e220000000a00 */
[----:B------:R-:W-:-:S04]  /*0600*/  IMAD R3, R2, UR5, R3 ;  /* 0x0000000502037c24 */ /* 0x000fc8000f8e0203 */
[----:B0-----:R-:W-:-:S05]  /*0610*/  IMAD.WIDE R2, R3, 0x4, R4 ;  /* 0x0000000403027825 */ /* 0x001fca00078e0204 */
[----:B------:R-:W-:Y:S01]  /*0620*/  STG.E desc[UR8][R2.64], R21 ;  /* 0x0000001502007986 */ /* 0x000fe2000c101908 */
[----:B------:R-:W-:Y:S05]  /*0630*/  EXIT ;  /* 0x000000000000794d */ /* 0x000fea0003800000 */
.L_x_27:
        /* <DEDUP_REMOVED lines=12> */
.L_x_31:


//--------------------- .text._Z16transpose_kernelPKfPfii --------------------------
	.section	.text._Z16transpose_kernelPKfPfii,"ax",@progbits
	.align	128
        .global         _Z16transpose_kernelPKfPfii
        .type           _Z16transpose_kernelPKfPfii,@function
        .size           _Z16transpose_kernelPKfPfii,(.L_x_32 - _Z16transpose_kernelPKfPfii)
        .other          _Z16transpose_kernelPKfPfii,@"STO_CUDA_ENTRY STV_DEFAULT"
_Z16transpose_kernelPKfPfii:
.text._Z16transpose_kernelPKfPfii:
[----:B------:R-:W-:Y:S01]  /*0000*/  LDC R1, c[0x0][0x37c] ;  /* 0x0000df00ff017b82 */ /* 0x000fe20000000800 */
[----:B------:R-:W0:Y:S07]  /*0010*/  S2R R2, SR_TID.Y ;  /* 0x0000000000027919 */ /* 0x000e2e0000002200 */
[----:B------:R-:W1:Y:S01]  /*0020*/  LDC R0, c[0x0][0x360] ;  /* 0x0000d800ff007b82 */ /* 0x000e620000000800 */
[----:B------:R-:W2:Y:S01]  /*0030*/  LDCU.64 UR6, c[0x0][0x390] ;  /* 0x00007200ff0677ac */ /* 0x000ea20008000a00 */
[----:B------:R-:W1:Y:S06]  /*0040*/  S2R R3, SR_TID.X ;  /* 0x0000000000037919 */ /* 0x000e6c0000002100 */
[----:B------:R-:W0:Y:S08]  /*0050*/  S2UR UR5, SR_CTAID.Y ;  /* 0x00000000000579c3 */ /* 0x000e300000002600 */
[----:B------:R-:W0:Y:S08]  /*0060*/  LDC R7, c[0x0][0x364] ;  /* 0x0000d900ff077b82 */ /* 0x000e300000000800 */
[----:B------:R-:W1:Y:S01]  /*0070*/  S2UR UR4, SR_CTAID.X ;  /* 0x00000000000479c3 */ /* 0x000e620000002500 */
[----:B0-----:R-:W-:-:S05]  /*0080*/  IMAD R7, R7, UR5, R2 ;  /* 0x0000000507077c24 */ /* 0x001fca000f8e0202 */
[----:B--2---:R-:W-:Y:S01]  /*0090*/  ISETP.GE.AND P0, PT, R7, UR6, PT ;  /* 0x0000000607007c0c */ /* 0x004fe2000bf06270 */
[----:B-1----:R-:W-:-:S05]  /*00a0*/  IMAD R0, R0, UR4, R3 ;  /* 0x0000000400007c24 */ /* 0x002fca000f8e0203 */
[----:B------:R-:W-:-:S13]  /*00b0*/  ISETP.GE.OR P0, PT, R0, UR7, P0 ;  /* 0x0000000700007c0c */ /* 0x000fda0008706670 */
[----:B------:R-:W-:Y:S05]  /*00c0*/  @P0 EXIT ;  /* 0x000000000000094d */ /* 0x000fea0003800000 */
[----:B------:R-:W0:Y:S01]  /*00d0*/  LDC.64 R2, c[0x0][0x380] ;  /* 0x0000e000ff027b82 */ /* 0x000e220000000a00 */
[----:B------:R-:W1:Y:S01]  /*00e0*/  LDCU.64 UR4, c[0x0][0x358] ;  /* 0x00006b00ff0477ac */ /* 0x000e620008000a00 */
[----:B------:R-:W-:-:S04]  /*00f0*/  IMAD R5, R7, UR7, R0 ;  /* 0x0000000707057c24 */ /* 0x000fc8000f8e0200 */
[----:B0-----:R-:W-:Y:S02]  /*0100*/  IMAD.WIDE R2, R5, 0x4, R2 ;  /* 0x0000000405027825 */ /* 0x001fe400078e0202 */
[----:B------:R-:W0:Y:S04]  /*0110*/  LDC.64 R4, c[0x0][0x388] ;  /* 0x0000e200ff047b82 */ /* 0x000e280000000a00 */
[----:B-1----:R-:W2:Y:S01]  /*0120*/  LDG.E R3, desc[UR4][R2.64] ;  /* 0x0000000402037981 */ /* 0x002ea2000c1e1900 */
[----:B------:R-:W-:-:S04]  /*0130*/  IMAD R7, R0, UR6, R7 ;  /* 0x0000000600077c24 */ /* 0x000fc8000f8e0207 */
[----:B0-----:R-:W-:-:S05]  /*0140*/  IMAD.WIDE R4, R7, 0x4, R4 ;  /* 0x0000000407047825 */ /* 0x001fca00078e0204 */
[----:B--2---:R-:W-:Y:S01]  /*0150*/  STG.E desc[UR4][R4.64], R3 ;  /* 0x0000000304007986 */ /* 0x004fe2000c101904 */
[----:B------:R-:W-:Y:S05]  /*0160*/  EXIT ;  /* 0x000000000000794d */ /* 0x000fea0003800000 */
.L_x_28:
        /* <DEDUP_REMOVED lines=9> */
.L_x_32:


//--------------------- .nv.shared._Z18softmax_row_kernelPfiif --------------------------
	.section	.nv.shared._Z18softmax_row_kernelPfiif,"aw",@nobits
	.sectionflags	@""
	.align	4
.nv.shared._Z18softmax_row_kernelPfiif:
	.zero		2048


//--------------------- .nv.shared.reserved.0     --------------------------
	.section	.nv.shared.reserved.0,"aw",@nobits
	.weak		__nv_reservedSMEM_offset_0_alias
	.size		__nv_reservedSMEM_offset_0_alias, 0, 64
	.other		__nv_reservedSMEM_offset_0_alias,@"STO_CUDA_RESERVED_SHARED STV_DEFAULT"
__nv_reservedSMEM_offset_0_alias:
	.zero		0
	.zero		64


//--------------------- .nv.shared._Z18matrixMulti_kernelPKfS0_Pfiii --------------------------
	.section	.nv.shared._Z18matrixMulti_kernelPKfS0_Pfiii,"aw",@nobits
	.sectionflags	@""
	.align	4
.nv.shared._Z18matrixMulti_kernelPKfS0_Pfiii:
	.zero		3072


//--------------------- .nv.constant0._Z18softmax_row_kernelPfiif --------------------------
	.section	.nv.constant0._Z18softmax_row_kernelPfiif,"a",@progbits
	.sectionflags	@""
	.align	4
.nv.constant0._Z18softmax_row_kernelPfiif:
	.zero		916


//--------------------- .nv.constant0._Z18matrixMulti_kernelPKfS0_Pfiii --------------------------
	.section	.nv.constant0._Z18matrixMulti_kernelPKfS0_Pfiii,"a",@progbits
	.sectionflags	@""
	.align	4
.nv.constant0._Z18matrixMulti_kernelPKfS0_Pfiii:
	.zero		932


//--------------------- .nv.constant0._Z16transpose_kernelPKfPfii --------------------------
	.section	.nv.constant0._Z16transpose_kernelPKfPfii,"a",@progbits
	.sectionflags	@""
	.align	4
.nv.constant0._Z16transpose_kernelPKfPfii:
	.zero		920


//--------------------- SYMBOLS --------------------------

	.type		.nv.reservedSmem.offset0,@object
	.size		.nv.reservedSmem.offset0,0x4
	.type		.nv.reservedSmem.cap,@object
	.size		.nv.reservedSmem.cap,0x4
